//
// Generated by NVIDIA NVVM Compiler
//
// Compiler Build ID: CL-36424714
// Cuda compilation tools, release 13.0, V13.0.88
// Based on NVVM 20.0.0
//

.version 9.0
.target sm_100
.address_size 64


.entry _Z6krnl_1PfS_S_S_S_S_S_S_S_S_S_fiiiiif(
	.param .u64 .ptr .align 1 _Z6krnl_1PfS_S_S_S_S_S_S_S_S_S_fiiiiif_param_0,
	.param .u64 .ptr .align 1 _Z6krnl_1PfS_S_S_S_S_S_S_S_S_S_fiiiiif_param_1,
	.param .u64 .ptr .align 1 _Z6krnl_1PfS_S_S_S_S_S_S_S_S_S_fiiiiif_param_2,
	.param .u64 .ptr .align 1 _Z6krnl_1PfS_S_S_S_S_S_S_S_S_S_fiiiiif_param_3,
	.param .u64 .ptr .align 1 _Z6krnl_1PfS_S_S_S_S_S_S_S_S_S_fiiiiif_param_4,
	.param .u64 .ptr .align 1 _Z6krnl_1PfS_S_S_S_S_S_S_S_S_S_fiiiiif_param_5,
	.param .u64 .ptr .align 1 _Z6krnl_1PfS_S_S_S_S_S_S_S_S_S_fiiiiif_param_6,
	.param .u64 .ptr .align 1 _Z6krnl_1PfS_S_S_S_S_S_S_S_S_S_fiiiiif_param_7,
	.param .u64 .ptr .align 1 _Z6krnl_1PfS_S_S_S_S_S_S_S_S_S_fiiiiif_param_8,
	.param .u64 .ptr .align 1 _Z6krnl_1PfS_S_S_S_S_S_S_S_S_S_fiiiiif_param_9,
	.param .u64 .ptr .align 1 _Z6krnl_1PfS_S_S_S_S_S_S_S_S_S_fiiiiif_param_10,
	.param .f32 _Z6krnl_1PfS_S_S_S_S_S_S_S_S_S_fiiiiif_param_11,
	.param .u32 _Z6krnl_1PfS_S_S_S_S_S_S_S_S_S_fiiiiif_param_12,
	.param .u32 _Z6krnl_1PfS_S_S_S_S_S_S_S_S_S_fiiiiif_param_13,
	.param .u32 _Z6krnl_1PfS_S_S_S_S_S_S_S_S_S_fiiiiif_param_14,
	.param .u32 _Z6krnl_1PfS_S_S_S_S_S_S_S_S_S_fiiiiif_param_15,
	.param .u32 _Z6krnl_1PfS_S_S_S_S_S_S_S_S_S_fiiiiif_param_16,
	.param .f32 _Z6krnl_1PfS_S_S_S_S_S_S_S_S_S_fiiiiif_param_17
)
{
	.reg .pred 	%p<6>;
	.reg .b32 	%r<40>;
	.reg .b32 	%f<25>;
	.reg .b64 	%rd<37>;

	ld.param.u64 	%rd2, [_Z6krnl_1PfS_S_S_S_S_S_S_S_S_S_fiiiiif_param_1];
	ld.param.u64 	%rd4, [_Z6krnl_1PfS_S_S_S_S_S_S_S_S_S_fiiiiif_param_3];
	ld.param.u64 	%rd5, [_Z6krnl_1PfS_S_S_S_S_S_S_S_S_S_fiiiiif_param_4];
	ld.param.u64 	%rd6, [_Z6krnl_1PfS_S_S_S_S_S_S_S_S_S_fiiiiif_param_5];
	ld.param.u64 	%rd7, [_Z6krnl_1PfS_S_S_S_S_S_S_S_S_S_fiiiiif_param_6];
	ld.param.u64 	%rd8, [_Z6krnl_1PfS_S_S_S_S_S_S_S_S_S_fiiiiif_param_7];
	ld.param.u64 	%rd9, [_Z6krnl_1PfS_S_S_S_S_S_S_S_S_S_fiiiiif_param_8];
	ld.param.u64 	%rd10, [_Z6krnl_1PfS_S_S_S_S_S_S_S_S_S_fiiiiif_param_9];
	ld.param.u64 	%rd11, [_Z6krnl_1PfS_S_S_S_S_S_S_S_S_S_fiiiiif_param_10];
	ld.param.f32 	%f1, [_Z6krnl_1PfS_S_S_S_S_S_S_S_S_S_fiiiiif_param_11];
	ld.param.u32 	%r6, [_Z6krnl_1PfS_S_S_S_S_S_S_S_S_S_fiiiiif_param_12];
	ld.param.u32 	%r4, [_Z6krnl_1PfS_S_S_S_S_S_S_S_S_S_fiiiiif_param_13];
	ld.param.u32 	%r8, [_Z6krnl_1PfS_S_S_S_S_S_S_S_S_S_fiiiiif_param_14];
	ld.param.u32 	%r5, [_Z6krnl_1PfS_S_S_S_S_S_S_S_S_S_fiiiiif_param_15];
	ld.param.u32 	%r10, [_Z6krnl_1PfS_S_S_S_S_S_S_S_S_S_fiiiiif_param_16];
	ld.param.f32 	%f2, [_Z6krnl_1PfS_S_S_S_S_S_S_S_S_S_fiiiiif_param_17];
	mov.u32 	%r11, %ctaid.y;
	cvt.rn.f32.u32 	%f3, %r11;
	mul.f32 	%f4, %f2, %f3;
	cvt.rmi.u32.f32 	%r12, %f4;
	mul.lo.s32 	%r13, %r12, %r10;
	sub.s32 	%r14, %r11, %r13;
	mov.u32 	%r15, %ctaid.x;
	mov.u32 	%r16, %ntid.x;
	shl.b32 	%r17, %r15, 8;
	shr.s32 	%r18, %r17, 8;
	mov.u32 	%r19, %tid.x;
	mad.lo.s32 	%r1, %r18, %r16, %r19;
	mov.u32 	%r20, %ntid.y;
	shl.b32 	%r21, %r14, 8;
	shr.s32 	%r22, %r21, 8;
	mov.u32 	%r23, %tid.y;
	mad.lo.s32 	%r24, %r22, %r20, %r23;
	mov.u32 	%r25, %ntid.z;
	shl.b32 	%r26, %r12, 8;
	shr.s32 	%r27, %r26, 8;
	mov.u32 	%r28, %tid.z;
	mad.lo.s32 	%r29, %r27, %r25, %r28;
	setp.ge.s32 	%p1, %r1, %r4;
	setp.ge.s32 	%p2, %r24, %r6;
	or.pred  	%p3, %p1, %p2;
	setp.ge.s32 	%p4, %r29, %r8;
	or.pred  	%p5, %p3, %p4;
	@%p5 bra 	$L__BB0_2;
	ld.param.u64 	%rd36, [_Z6krnl_1PfS_S_S_S_S_S_S_S_S_S_fiiiiif_param_2];
	ld.param.u64 	%rd35, [_Z6krnl_1PfS_S_S_S_S_S_S_S_S_S_fiiiiif_param_0];
	cvta.to.global.u64 	%rd12, %rd5;
	cvta.to.global.u64 	%rd13, %rd2;
	cvta.to.global.u64 	%rd14, %rd35;
	cvta.to.global.u64 	%rd15, %rd36;
	cvta.to.global.u64 	%rd16, %rd11;
	cvta.to.global.u64 	%rd17, %rd4;
	cvta.to.global.u64 	%rd18, %rd10;
	cvta.to.global.u64 	%rd19, %rd7;
	cvta.to.global.u64 	%rd20, %rd6;
	cvta.to.global.u64 	%rd21, %rd8;
	cvta.to.global.u64 	%rd22, %rd9;
	shl.b32 	%r30, %r24, 8;
	shr.s32 	%r31, %r30, 8;
	shl.b32 	%r32, %r4, 8;
	shr.s32 	%r33, %r32, 8;
	shl.b32 	%r34, %r29, 8;
	shr.s32 	%r35, %r34, 8;
	shl.b32 	%r36, %r5, 8;
	shr.s32 	%r37, %r36, 8;
	mad.lo.s32 	%r38, %r35, %r37, %r1;
	mad.lo.s32 	%r39, %r31, %r33, %r38;
	mul.wide.s32 	%rd23, %r39, 4;
	add.s64 	%rd24, %rd12, %rd23;
	ld.global.f32 	%f5, [%rd24];
	add.s64 	%rd25, %rd13, %rd23;
	ld.global.f32 	%f6, [%rd25];
	add.s64 	%rd26, %rd14, %rd23;
	ld.global.f32 	%f7, [%rd26];
	sub.f32 	%f8, %f6, %f7;
	add.s64 	%rd27, %rd15, %rd23;
	ld.global.f32 	%f9, [%rd27];
	div.rn.f32 	%f10, %f9, %f1;
	add.f32 	%f11, %f8, %f10;
	add.s64 	%rd28, %rd16, %rd23;
	ld.global.f32 	%f12, [%rd28];
	add.f32 	%f13, %f12, %f11;
	sub.f32 	%f14, %f5, %f13;
	add.s64 	%rd29, %rd17, %rd23;
	st.global.f32 	[%rd29], %f14;
	add.s64 	%rd30, %rd18, %rd23;
	ld.global.f32 	%f15, [%rd30];
	add.s64 	%rd31, %rd19, %rd23;
	ld.global.f32 	%f16, [%rd31];
	add.s64 	%rd32, %rd20, %rd23;
	ld.global.f32 	%f17, [%rd32];
	sub.f32 	%f18, %f16, %f17;
	add.s64 	%rd33, %rd21, %rd23;
	ld.global.f32 	%f19, [%rd33];
	div.rn.f32 	%f20, %f19, %f1;
	add.f32 	%f21, %f18, %f20;
	ld.global.f32 	%f22, [%rd28];
	sub.f32 	%f23, %f21, %f22;
	sub.f32 	%f24, %f15, %f23;
	add.s64 	%rd34, %rd22, %rd23;
	st.global.f32 	[%rd34], %f24;
$L__BB0_2:
	ret;

}
.entry _Z6krnl_2PfS_S_S_fiiiiif(
	.param .u64 .ptr .align 1 _Z6krnl_2PfS_S_S_fiiiiif_param_0,
	.param .u64 .ptr .align 1 _Z6krnl_2PfS_S_S_fiiiiif_param_1,
	.param .u64 .ptr .align 1 _Z6krnl_2PfS_S_S_fiiiiif_param_2,
	.param .u64 .ptr .align 1 _Z6krnl_2PfS_S_S_fiiiiif_param_3,
	.param .f32 _Z6krnl_2PfS_S_S_fiiiiif_param_4,
	.param .u32 _Z6krnl_2PfS_S_S_fiiiiif_param_5,
	.param .u32 _Z6krnl_2PfS_S_S_fiiiiif_param_6,
	.param .u32 _Z6krnl_2PfS_S_S_fiiiiif_param_7,
	.param .u32 _Z6krnl_2PfS_S_S_fiiiiif_param_8,
	.param .u32 _Z6krnl_2PfS_S_S_fiiiiif_param_9,
	.param .f32 _Z6krnl_2PfS_S_S_fiiiiif_param_10
)
{
	.reg .pred 	%p<6>;
	.reg .b32 	%r<43>;
	.reg .b32 	%f<15>;
	.reg .b64 	%rd<17>;

	ld.param.u64 	%rd1, [_Z6krnl_2PfS_S_S_fiiiiif_param_0];
	ld.param.u64 	%rd2, [_Z6krnl_2PfS_S_S_fiiiiif_param_1];
	ld.param.u64 	%rd3, [_Z6krnl_2PfS_S_S_fiiiiif_param_2];
	ld.param.u64 	%rd4, [_Z6krnl_2PfS_S_S_fiiiiif_param_3];
	ld.param.f32 	%f1, [_Z6krnl_2PfS_S_S_fiiiiif_param_4];
	ld.param.u32 	%r6, [_Z6krnl_2PfS_S_S_fiiiiif_param_5];
	ld.param.u32 	%r4, [_Z6krnl_2PfS_S_S_fiiiiif_param_6];
	ld.param.u32 	%r8, [_Z6krnl_2PfS_S_S_fiiiiif_param_7];
	ld.param.u32 	%r5, [_Z6krnl_2PfS_S_S_fiiiiif_param_8];
	ld.param.u32 	%r10, [_Z6krnl_2PfS_S_S_fiiiiif_param_9];
	ld.param.f32 	%f2, [_Z6krnl_2PfS_S_S_fiiiiif_param_10];
	mov.u32 	%r11, %ctaid.y;
	cvt.rn.f32.u32 	%f3, %r11;
	mul.f32 	%f4, %f2, %f3;
	cvt.rmi.u32.f32 	%r12, %f4;
	mul.lo.s32 	%r13, %r12, %r10;
	sub.s32 	%r14, %r11, %r13;
	mov.u32 	%r15, %ctaid.x;
	mov.u32 	%r16, %ntid.x;
	shl.b32 	%r17, %r15, 8;
	shr.s32 	%r18, %r17, 8;
	mov.u32 	%r19, %tid.x;
	mad.lo.s32 	%r1, %r18, %r16, %r19;
	mov.u32 	%r20, %ntid.y;
	shl.b32 	%r21, %r14, 8;
	shr.s32 	%r22, %r21, 8;
	mov.u32 	%r23, %tid.y;
	mad.lo.s32 	%r24, %r22, %r20, %r23;
	mov.u32 	%r25, %ntid.z;
	shl.b32 	%r26, %r12, 8;
	shr.s32 	%r27, %r26, 8;
	mov.u32 	%r28, %tid.z;
	mad.lo.s32 	%r29, %r27, %r25, %r28;
	setp.ge.s32 	%p1, %r1, %r4;
	add.s32 	%r30, %r6, -1;
	setp.ge.s32 	%p2, %r24, %r30;
	or.pred  	%p3, %p1, %p2;
	setp.ge.s32 	%p4, %r29, %r8;
	or.pred  	%p5, %p3, %p4;
	@%p5 bra 	$L__BB1_2;
	cvta.to.global.u64 	%rd5, %rd2;
	cvta.to.global.u64 	%rd6, %rd1;
	cvta.to.global.u64 	%rd7, %rd4;
	cvta.to.global.u64 	%rd8, %rd3;
	shl.b32 	%r31, %r24, 8;
	add.s32 	%r32, %r31, 256;
	shr.s32 	%r33, %r32, 8;
	shl.b32 	%r34, %r4, 8;
	shr.s32 	%r35, %r34, 8;
	shl.b32 	%r36, %r29, 8;
	shr.s32 	%r37, %r36, 8;
	shl.b32 	%r38, %r5, 8;
	shr.s32 	%r39, %r38, 8;
	mad.lo.s32 	%r40, %r37, %r39, %r1;
	mad.lo.s32 	%r41, %r33, %r35, %r40;
	mul.wide.s32 	%rd9, %r41, 4;
	add.s64 	%rd10, %rd5, %rd9;
	ld.global.f32 	%f5, [%rd10];
	sub.s32 	%r42, %r41, %r4;
	mul.wide.s32 	%rd11, %r42, 4;
	add.s64 	%rd12, %rd5, %rd11;
	ld.global.f32 	%f6, [%rd12];
	sub.f32 	%f7, %f5, %f6;
	add.s64 	%rd13, %rd6, %rd9;
	ld.global.f32 	%f8, [%rd13];
	fma.rn.f32 	%f9, %f1, %f7, %f8;
	st.global.f32 	[%rd13], %f9;
	add.s64 	%rd14, %rd7, %rd9;
	ld.global.f32 	%f10, [%rd14];
	add.s64 	%rd15, %rd7, %rd11;
	ld.global.f32 	%f11, [%rd15];
	sub.f32 	%f12, %f10, %f11;
	add.s64 	%rd16, %rd8, %rd9;
	ld.global.f32 	%f13, [%rd16];
	fma.rn.f32 	%f14, %f1, %f12, %f13;
	st.global.f32 	[%rd16], %f14;
$L__BB1_2:
	ret;

}
.entry _Z6krnl_3PfS_S_S_fiiiiif(
	.param .u64 .ptr .align 1 _Z6krnl_3PfS_S_S_fiiiiif_param_0,
	.param .u64 .ptr .align 1 _Z6krnl_3PfS_S_S_fiiiiif_param_1,
	.param .u64 .ptr .align 1 _Z6krnl_3PfS_S_S_fiiiiif_param_2,
	.param .u64 .ptr .align 1 _Z6krnl_3PfS_S_S_fiiiiif_param_3,
	.param .f32 _Z6krnl_3PfS_S_S_fiiiiif_param_4,
	.param .u32 _Z6krnl_3PfS_S_S_fiiiiif_param_5,
	.param .u32 _Z6krnl_3PfS_S_S_fiiiiif_param_6,
	.param .u32 _Z6krnl_3PfS_S_S_fiiiiif_param_7,
	.param .u32 _Z6krnl_3PfS_S_S_fiiiiif_param_8,
	.param .u32 _Z6krnl_3PfS_S_S_fiiiiif_param_9,
	.param .f32 _Z6krnl_3PfS_S_S_fiiiiif_param_10
)
{
	.reg .pred 	%p<6>;
	.reg .b32 	%r<41>;
	.reg .b32 	%f<15>;
	.reg .b64 	%rd<14>;

	ld.param.u64 	%rd1, [_Z6krnl_3PfS_S_S_fiiiiif_param_0];
	ld.param.u64 	%rd2, [_Z6krnl_3PfS_S_S_fiiiiif_param_1];
	ld.param.u64 	%rd3, [_Z6krnl_3PfS_S_S_fiiiiif_param_2];
	ld.param.u64 	%rd4, [_Z6krnl_3PfS_S_S_fiiiiif_param_3];
	ld.param.f32 	%f1, [_Z6krnl_3PfS_S_S_fiiiiif_param_4];
	ld.param.u32 	%r6, [_Z6krnl_3PfS_S_S_fiiiiif_param_5];
	ld.param.u32 	%r4, [_Z6krnl_3PfS_S_S_fiiiiif_param_6];
	ld.param.u32 	%r8, [_Z6krnl_3PfS_S_S_fiiiiif_param_7];
	ld.param.u32 	%r5, [_Z6krnl_3PfS_S_S_fiiiiif_param_8];
	ld.param.u32 	%r10, [_Z6krnl_3PfS_S_S_fiiiiif_param_9];
	ld.param.f32 	%f2, [_Z6krnl_3PfS_S_S_fiiiiif_param_10];
	mov.u32 	%r11, %ctaid.y;
	cvt.rn.f32.u32 	%f3, %r11;
	mul.f32 	%f4, %f2, %f3;
	cvt.rmi.u32.f32 	%r12, %f4;
	mul.lo.s32 	%r13, %r12, %r10;
	sub.s32 	%r14, %r11, %r13;
	mov.u32 	%r15, %ctaid.x;
	mov.u32 	%r16, %ntid.x;
	shl.b32 	%r17, %r15, 8;
	shr.s32 	%r18, %r17, 8;
	mov.u32 	%r19, %tid.x;
	mad.lo.s32 	%r1, %r18, %r16, %r19;
	mov.u32 	%r20, %ntid.y;
	shl.b32 	%r21, %r14, 8;
	shr.s32 	%r22, %r21, 8;
	mov.u32 	%r23, %tid.y;
	mad.lo.s32 	%r24, %r22, %r20, %r23;
	mov.u32 	%r25, %ntid.z;
	shl.b32 	%r26, %r12, 8;
	shr.s32 	%r27, %r26, 8;
	mov.u32 	%r28, %tid.z;
	mad.lo.s32 	%r29, %r27, %r25, %r28;
	add.s32 	%r30, %r4, -1;
	setp.ge.s32 	%p1, %r1, %r30;
	setp.ge.s32 	%p2, %r24, %r6;
	or.pred  	%p3, %p1, %p2;
	setp.ge.s32 	%p4, %r29, %r8;
	or.pred  	%p5, %p3, %p4;
	@%p5 bra 	$L__BB2_2;
	cvta.to.global.u64 	%rd5, %rd2;
	cvta.to.global.u64 	%rd6, %rd1;
	cvta.to.global.u64 	%rd7, %rd4;
	cvta.to.global.u64 	%rd8, %rd3;
	shl.b32 	%r31, %r24, 8;
	shr.s32 	%r32, %r31, 8;
	shl.b32 	%r33, %r4, 8;
	shr.s32 	%r34, %r33, 8;
	shl.b32 	%r35, %r29, 8;
	shr.s32 	%r36, %r35, 8;
	shl.b32 	%r37, %r5, 8;
	shr.s32 	%r38, %r37, 8;
	mad.lo.s32 	%r39, %r36, %r38, %r1;
	mad.lo.s32 	%r40, %r32, %r34, %r39;
	mul.wide.s32 	%rd9, %r40, 4;
	add.s64 	%rd10, %rd5, %rd9;
	ld.global.f32 	%f5, [%rd10+4];
	ld.global.f32 	%f6, [%rd10];
	sub.f32 	%f7, %f5, %f6;
	add.s64 	%rd11, %rd6, %rd9;
	ld.global.f32 	%f8, [%rd11+4];
	fma.rn.f32 	%f9, %f1, %f7, %f8;
	st.global.f32 	[%rd11+4], %f9;
	add.s64 	%rd12, %rd7, %rd9;
	ld.global.f32 	%f10, [%rd12+4];
	ld.global.f32 	%f11, [%rd12];
	sub.f32 	%f12, %f10, %f11;
	add.s64 	%rd13, %rd8, %rd9;
	ld.global.f32 	%f13, [%rd13+4];
	fma.rn.f32 	%f14, %f1, %f12, %f13;
	st.global.f32 	[%rd13+4], %f14;
$L__BB2_2:
	ret;

}
.entry _Z6krnl_zPfS_S_S_fiiiiif(
	.param .u64 .ptr .align 1 _Z6krnl_zPfS_S_S_fiiiiif_param_0,
	.param .u64 .ptr .align 1 _Z6krnl_zPfS_S_S_fiiiiif_param_1,
	.param .u64 .ptr .align 1 _Z6krnl_zPfS_S_S_fiiiiif_param_2,
	.param .u64 .ptr .align 1 _Z6krnl_zPfS_S_S_fiiiiif_param_3,
	.param .f32 _Z6krnl_zPfS_S_S_fiiiiif_param_4,
	.param .u32 _Z6krnl_zPfS_S_S_fiiiiif_param_5,
	.param .u32 _Z6krnl_zPfS_S_S_fiiiiif_param_6,
	.param .u32 _Z6krnl_zPfS_S_S_fiiiiif_param_7,
	.param .u32 _Z6krnl_zPfS_S_S_fiiiiif_param_8,
	.param .u32 _Z6krnl_zPfS_S_S_fiiiiif_param_9,
	.param .f32 _Z6krnl_zPfS_S_S_fiiiiif_param_10
)
{
	.reg .pred 	%p<6>;
	.reg .b32 	%r<43>;
	.reg .b32 	%f<19>;
	.reg .b64 	%rd<17>;

	ld.param.u64 	%rd1, [_Z6krnl_zPfS_S_S_fiiiiif_param_0];
	ld.param.u64 	%rd2, [_Z6krnl_zPfS_S_S_fiiiiif_param_1];
	ld.param.u64 	%rd3, [_Z6krnl_zPfS_S_S_fiiiiif_param_2];
	ld.param.u64 	%rd4, [_Z6krnl_zPfS_S_S_fiiiiif_param_3];
	ld.param.f32 	%f1, [_Z6krnl_zPfS_S_S_fiiiiif_param_4];
	ld.param.u32 	%r6, [_Z6krnl_zPfS_S_S_fiiiiif_param_5];
	ld.param.u32 	%r4, [_Z6krnl_zPfS_S_S_fiiiiif_param_6];
	ld.param.u32 	%r8, [_Z6krnl_zPfS_S_S_fiiiiif_param_7];
	ld.param.u32 	%r5, [_Z6krnl_zPfS_S_S_fiiiiif_param_8];
	ld.param.u32 	%r10, [_Z6krnl_zPfS_S_S_fiiiiif_param_9];
	ld.param.f32 	%f2, [_Z6krnl_zPfS_S_S_fiiiiif_param_10];
	mov.u32 	%r11, %ctaid.y;
	cvt.rn.f32.u32 	%f3, %r11;
	mul.f32 	%f4, %f2, %f3;
	cvt.rmi.u32.f32 	%r12, %f4;
	mul.lo.s32 	%r13, %r12, %r10;
	sub.s32 	%r14, %r11, %r13;
	mov.u32 	%r15, %ctaid.x;
	mov.u32 	%r16, %ntid.x;
	shl.b32 	%r17, %r15, 8;
	shr.s32 	%r18, %r17, 8;
	mov.u32 	%r19, %tid.x;
	mad.lo.s32 	%r1, %r18, %r16, %r19;
	mov.u32 	%r20, %ntid.y;
	shl.b32 	%r21, %r14, 8;
	shr.s32 	%r22, %r21, 8;
	mov.u32 	%r23, %tid.y;
	mad.lo.s32 	%r24, %r22, %r20, %r23;
	mov.u32 	%r25, %ntid.z;
	shl.b32 	%r26, %r12, 8;
	shr.s32 	%r27, %r26, 8;
	mov.u32 	%r28, %tid.z;
	mad.lo.s32 	%r29, %r27, %r25, %r28;
	setp.ge.s32 	%p1, %r1, %r4;
	setp.ge.s32 	%p2, %r24, %r6;
	or.pred  	%p3, %p1, %p2;
	add.s32 	%r30, %r8, -1;
	setp.ge.s32 	%p4, %r29, %r30;
	or.pred  	%p5, %p3, %p4;
	@%p5 bra 	$L__BB3_2;
	cvta.to.global.u64 	%rd5, %rd2;
	cvta.to.global.u64 	%rd6, %rd1;
	cvta.to.global.u64 	%rd7, %rd4;
	cvta.to.global.u64 	%rd8, %rd3;
	shl.b32 	%r31, %r24, 8;
	shr.s32 	%r32, %r31, 8;
	shl.b32 	%r33, %r4, 8;
	shr.s32 	%r34, %r33, 8;
	shl.b32 	%r35, %r29, 8;
	add.s32 	%r36, %r35, 256;
	shr.s32 	%r37, %r36, 8;
	shl.b32 	%r38, %r5, 8;
	shr.s32 	%r39, %r38, 8;
	mad.lo.s32 	%r40, %r37, %r39, %r1;
	mad.lo.s32 	%r41, %r32, %r34, %r40;
	mul.wide.s32 	%rd9, %r41, 4;
	add.s64 	%rd10, %rd5, %rd9;
	ld.global.f32 	%f5, [%rd10];
	sub.s32 	%r42, %r41, %r5;
	mul.wide.s32 	%rd11, %r42, 4;
	add.s64 	%rd12, %rd5, %rd11;
	ld.global.f32 	%f6, [%rd12];
	neg.f32 	%f7, %f6;
	add.rz.f32 	%f8, %f5, %f7;
	mul.rz.f32 	%f9, %f1, %f8;
	add.s64 	%rd13, %rd6, %rd9;
	ld.global.f32 	%f10, [%rd13];
	add.rz.f32 	%f11, %f9, %f10;
	st.global.f32 	[%rd13], %f11;
	add.s64 	%rd14, %rd7, %rd9;
	ld.global.f32 	%f12, [%rd14];
	add.s64 	%rd15, %rd7, %rd11;
	ld.global.f32 	%f13, [%rd15];
	neg.f32 	%f14, %f13;
	add.rz.f32 	%f15, %f12, %f14;
	mul.rz.f32 	%f16, %f1, %f15;
	add.s64 	%rd16, %rd8, %rd9;
	ld.global.f32 	%f17, [%rd16];
	add.rz.f32 	%f18, %f16, %f17;
	st.global.f32 	[%rd16], %f18;
$L__BB3_2:
	ret;

}
.entry _Z6krnl_4PfS_S_S_S_S_S_S_S_S_iiiiif(
	.param .u64 .ptr .align 1 _Z6krnl_4PfS_S_S_S_S_S_S_S_S_iiiiif_param_0,
	.param .u64 .ptr .align 1 _Z6krnl_4PfS_S_S_S_S_S_S_S_S_iiiiif_param_1,
	.param .u64 .ptr .align 1 _Z6krnl_4PfS_S_S_S_S_S_S_S_S_iiiiif_param_2,
	.param .u64 .ptr .align 1 _Z6krnl_4PfS_S_S_S_S_S_S_S_S_iiiiif_param_3,
	.param .u64 .ptr .align 1 _Z6krnl_4PfS_S_S_S_S_S_S_S_S_iiiiif_param_4,
	.param .u64 .ptr .align 1 _Z6krnl_4PfS_S_S_S_S_S_S_S_S_iiiiif_param_5,
	.param .u64 .ptr .align 1 _Z6krnl_4PfS_S_S_S_S_S_S_S_S_iiiiif_param_6,
	.param .u64 .ptr .align 1 _Z6krnl_4PfS_S_S_S_S_S_S_S_S_iiiiif_param_7,
	.param .u64 .ptr .align 1 _Z6krnl_4PfS_S_S_S_S_S_S_S_S_iiiiif_param_8,
	.param .u64 .ptr .align 1 _Z6krnl_4PfS_S_S_S_S_S_S_S_S_iiiiif_param_9,
	.param .u32 _Z6krnl_4PfS_S_S_S_S_S_S_S_S_iiiiif_param_10,
	.param .u32 _Z6krnl_4PfS_S_S_S_S_S_S_S_S_iiiiif_param_11,
	.param .u32 _Z6krnl_4PfS_S_S_S_S_S_S_S_S_iiiiif_param_12,
	.param .u32 _Z6krnl_4PfS_S_S_S_S_S_S_S_S_iiiiif_param_13,
	.param .u32 _Z6krnl_4PfS_S_S_S_S_S_S_S_S_iiiiif_param_14,
	.param .f32 _Z6krnl_4PfS_S_S_S_S_S_S_S_S_iiiiif_param_15
)
{
	.reg .pred 	%p<8>;
	.reg .b32 	%r<41>;
	.reg .b32 	%f<35>;
	.reg .b64 	%rd<45>;
	.reg .b64 	%fd<7>;

	ld.param.u64 	%rd3, [_Z6krnl_4PfS_S_S_S_S_S_S_S_S_iiiiif_param_1];
	ld.param.u64 	%rd5, [_Z6krnl_4PfS_S_S_S_S_S_S_S_S_iiiiif_param_3];
	ld.param.u64 	%rd6, [_Z6krnl_4PfS_S_S_S_S_S_S_S_S_iiiiif_param_4];
	ld.param.u64 	%rd9, [_Z6krnl_4PfS_S_S_S_S_S_S_S_S_iiiiif_param_7];
	ld.param.u64 	%rd11, [_Z6krnl_4PfS_S_S_S_S_S_S_S_S_iiiiif_param_8];
	ld.param.u64 	%rd10, [_Z6krnl_4PfS_S_S_S_S_S_S_S_S_iiiiif_param_9];
	ld.param.u32 	%r7, [_Z6krnl_4PfS_S_S_S_S_S_S_S_S_iiiiif_param_10];
	ld.param.u32 	%r5, [_Z6krnl_4PfS_S_S_S_S_S_S_S_S_iiiiif_param_11];
	ld.param.u32 	%r9, [_Z6krnl_4PfS_S_S_S_S_S_S_S_S_iiiiif_param_12];
	ld.param.u32 	%r6, [_Z6krnl_4PfS_S_S_S_S_S_S_S_S_iiiiif_param_13];
	ld.param.u32 	%r11, [_Z6krnl_4PfS_S_S_S_S_S_S_S_S_iiiiif_param_14];
	ld.param.f32 	%f3, [_Z6krnl_4PfS_S_S_S_S_S_S_S_S_iiiiif_param_15];
	cvta.to.global.u64 	%rd1, %rd11;
	mov.u32 	%r12, %ctaid.y;
	cvt.rn.f32.u32 	%f4, %r12;
	mul.f32 	%f5, %f3, %f4;
	cvt.rmi.u32.f32 	%r13, %f5;
	mul.lo.s32 	%r14, %r13, %r11;
	sub.s32 	%r15, %r12, %r14;
	mov.u32 	%r16, %ctaid.x;
	mov.u32 	%r17, %ntid.x;
	shl.b32 	%r18, %r16, 8;
	shr.s32 	%r19, %r18, 8;
	mov.u32 	%r20, %tid.x;
	mad.lo.s32 	%r1, %r19, %r17, %r20;
	mov.u32 	%r21, %ntid.y;
	shl.b32 	%r22, %r15, 8;
	shr.s32 	%r23, %r22, 8;
	mov.u32 	%r24, %tid.y;
	mad.lo.s32 	%r25, %r23, %r21, %r24;
	mov.u32 	%r26, %ntid.z;
	shl.b32 	%r27, %r13, 8;
	shr.s32 	%r28, %r27, 8;
	mov.u32 	%r29, %tid.z;
	mad.lo.s32 	%r30, %r28, %r26, %r29;
	setp.ge.s32 	%p1, %r1, %r5;
	setp.ge.s32 	%p2, %r25, %r7;
	or.pred  	%p3, %p1, %p2;
	setp.ge.s32 	%p4, %r30, %r9;
	or.pred  	%p5, %p3, %p4;
	@%p5 bra 	$L__BB4_4;
	ld.param.u64 	%rd44, [_Z6krnl_4PfS_S_S_S_S_S_S_S_S_iiiiif_param_6];
	ld.param.u64 	%rd43, [_Z6krnl_4PfS_S_S_S_S_S_S_S_S_iiiiif_param_5];
	ld.param.u64 	%rd42, [_Z6krnl_4PfS_S_S_S_S_S_S_S_S_iiiiif_param_2];
	ld.param.u64 	%rd41, [_Z6krnl_4PfS_S_S_S_S_S_S_S_S_iiiiif_param_0];
	cvta.to.global.u64 	%rd12, %rd5;
	cvta.to.global.u64 	%rd13, %rd43;
	cvta.to.global.u64 	%rd14, %rd44;
	cvta.to.global.u64 	%rd15, %rd9;
	cvta.to.global.u64 	%rd16, %rd10;
	cvta.to.global.u64 	%rd17, %rd6;
	cvta.to.global.u64 	%rd18, %rd41;
	cvta.to.global.u64 	%rd19, %rd3;
	cvta.to.global.u64 	%rd20, %rd42;
	shl.b32 	%r31, %r25, 8;
	shr.s32 	%r32, %r31, 8;
	shl.b32 	%r33, %r5, 8;
	shr.s32 	%r34, %r33, 8;
	shl.b32 	%r35, %r30, 8;
	shr.s32 	%r36, %r35, 8;
	shl.b32 	%r37, %r6, 8;
	shr.s32 	%r38, %r37, 8;
	mad.lo.s32 	%r39, %r36, %r38, %r1;
	mad.lo.s32 	%r4, %r32, %r34, %r39;
	mul.wide.s32 	%rd21, %r4, 4;
	add.s64 	%rd22, %rd18, %rd21;
	ld.global.f32 	%f6, [%rd22];
	mul.wide.s32 	%rd23, %r5, 4;
	add.s64 	%rd24, %rd22, %rd23;
	ld.global.f32 	%f7, [%rd24];
	mul.f32 	%f8, %f7, %f7;
	fma.rn.f32 	%f9, %f6, %f6, %f8;
	add.s64 	%rd25, %rd19, %rd21;
	ld.global.f32 	%f10, [%rd25];
	fma.rn.f32 	%f11, %f10, %f10, %f9;
	ld.global.f32 	%f12, [%rd25+4];
	fma.rn.f32 	%f13, %f12, %f12, %f11;
	add.s64 	%rd26, %rd20, %rd21;
	ld.global.f32 	%f14, [%rd26];
	fma.rn.f32 	%f15, %f14, %f14, %f13;
	mul.wide.s32 	%rd27, %r6, 4;
	add.s64 	%rd28, %rd26, %rd27;
	ld.global.f32 	%f16, [%rd28];
	fma.rn.f32 	%f17, %f16, %f16, %f15;
	cvt.f64.f32 	%fd1, %f17;
	mul.f64 	%fd2, %fd1, 0d3FE0000000000000;
	sqrt.rn.f64 	%fd3, %fd2;
	cvt.rn.f32.f64 	%f18, %fd3;
	add.s64 	%rd29, %rd17, %rd21;
	ld.global.f32 	%f19, [%rd29];
	setp.lt.f32 	%p6, %f19, %f18;
	div.rn.f32 	%f20, %f19, %f18;
	selp.f32 	%f21, %f20, 0f3F800000, %p6;
	add.s64 	%rd30, %rd12, %rd21;
	st.global.f32 	[%rd30], %f21;
	add.s64 	%rd31, %rd13, %rd21;
	ld.global.f32 	%f22, [%rd31];
	add.s64 	%rd32, %rd31, %rd23;
	ld.global.f32 	%f23, [%rd32];
	mul.f32 	%f24, %f23, %f23;
	fma.rn.f32 	%f25, %f22, %f22, %f24;
	add.s64 	%rd33, %rd14, %rd21;
	ld.global.f32 	%f26, [%rd33];
	fma.rn.f32 	%f27, %f26, %f26, %f25;
	ld.global.f32 	%f28, [%rd33+4];
	fma.rn.f32 	%f29, %f28, %f28, %f27;
	add.s64 	%rd34, %rd15, %rd21;
	ld.global.f32 	%f30, [%rd34];
	fma.rn.f32 	%f31, %f30, %f30, %f29;
	add.s64 	%rd35, %rd34, %rd27;
	ld.global.f32 	%f32, [%rd35];
	fma.rn.f32 	%f33, %f32, %f32, %f31;
	cvt.f64.f32 	%fd4, %f33;
	mul.f64 	%fd5, %fd4, 0d3FE0000000000000;
	sqrt.rn.f64 	%fd6, %fd5;
	cvt.rn.f32.f64 	%f1, %fd6;
	add.s64 	%rd36, %rd16, %rd21;
	ld.global.f32 	%f2, [%rd36];
	setp.geu.f32 	%p7, %f2, %f1;
	@%p7 bra 	$L__BB4_3;
	div.rn.f32 	%f34, %f2, %f1;
	add.s64 	%rd40, %rd1, %rd21;
	st.global.f32 	[%rd40], %f34;
	bra.uni 	$L__BB4_4;
$L__BB4_3:
	add.s64 	%rd38, %rd1, %rd21;
	mov.b32 	%r40, 1065353216;
	st.global.u32 	[%rd38], %r40;
$L__BB4_4:
	ret;

}
.entry _Z6krnl_5PfS_S_S_iiiiif(
	.param .u64 .ptr .align 1 _Z6krnl_5PfS_S_S_iiiiif_param_0,
	.param .u64 .ptr .align 1 _Z6krnl_5PfS_S_S_iiiiif_param_1,
	.param .u64 .ptr .align 1 _Z6krnl_5PfS_S_S_iiiiif_param_2,
	.param .u64 .ptr .align 1 _Z6krnl_5PfS_S_S_iiiiif_param_3,
	.param .u32 _Z6krnl_5PfS_S_S_iiiiif_param_4,
	.param .u32 _Z6krnl_5PfS_S_S_iiiiif_param_5,
	.param .u32 _Z6krnl_5PfS_S_S_iiiiif_param_6,
	.param .u32 _Z6krnl_5PfS_S_S_iiiiif_param_7,
	.param .u32 _Z6krnl_5PfS_S_S_iiiiif_param_8,
	.param .f32 _Z6krnl_5PfS_S_S_iiiiif_param_9
)
{
	.reg .pred 	%p<6>;
	.reg .b32 	%r<43>;
	.reg .b32 	%f<14>;
	.reg .b64 	%rd<17>;
	.reg .b64 	%fd<9>;

	ld.param.u64 	%rd1, [_Z6krnl_5PfS_S_S_iiiiif_param_0];
	ld.param.u64 	%rd2, [_Z6krnl_5PfS_S_S_iiiiif_param_1];
	ld.param.u64 	%rd3, [_Z6krnl_5PfS_S_S_iiiiif_param_2];
	ld.param.u64 	%rd4, [_Z6krnl_5PfS_S_S_iiiiif_param_3];
	ld.param.u32 	%r6, [_Z6krnl_5PfS_S_S_iiiiif_param_4];
	ld.param.u32 	%r4, [_Z6krnl_5PfS_S_S_iiiiif_param_5];
	ld.param.u32 	%r8, [_Z6krnl_5PfS_S_S_iiiiif_param_6];
	ld.param.u32 	%r5, [_Z6krnl_5PfS_S_S_iiiiif_param_7];
	ld.param.u32 	%r10, [_Z6krnl_5PfS_S_S_iiiiif_param_8];
	ld.param.f32 	%f1, [_Z6krnl_5PfS_S_S_iiiiif_param_9];
	mov.u32 	%r11, %ctaid.y;
	cvt.rn.f32.u32 	%f2, %r11;
	mul.f32 	%f3, %f1, %f2;
	cvt.rmi.u32.f32 	%r12, %f3;
	mul.lo.s32 	%r13, %r12, %r10;
	sub.s32 	%r14, %r11, %r13;
	mov.u32 	%r15, %ctaid.x;
	mov.u32 	%r16, %ntid.x;
	shl.b32 	%r17, %r15, 8;
	shr.s32 	%r18, %r17, 8;
	mov.u32 	%r19, %tid.x;
	mad.lo.s32 	%r1, %r18, %r16, %r19;
	mov.u32 	%r20, %ntid.y;
	shl.b32 	%r21, %r14, 8;
	shr.s32 	%r22, %r21, 8;
	mov.u32 	%r23, %tid.y;
	mad.lo.s32 	%r24, %r22, %r20, %r23;
	mov.u32 	%r25, %ntid.z;
	shl.b32 	%r26, %r12, 8;
	shr.s32 	%r27, %r26, 8;
	mov.u32 	%r28, %tid.z;
	mad.lo.s32 	%r29, %r27, %r25, %r28;
	setp.ge.s32 	%p1, %r1, %r4;
	add.s32 	%r30, %r6, -1;
	setp.ge.s32 	%p2, %r24, %r30;
	or.pred  	%p3, %p1, %p2;
	setp.ge.s32 	%p4, %r29, %r8;
	or.pred  	%p5, %p3, %p4;
	@%p5 bra 	$L__BB5_2;
	cvta.to.global.u64 	%rd5, %rd2;
	cvta.to.global.u64 	%rd6, %rd1;
	cvta.to.global.u64 	%rd7, %rd4;
	cvta.to.global.u64 	%rd8, %rd3;
	shl.b32 	%r31, %r24, 8;
	add.s32 	%r32, %r31, 256;
	shr.s32 	%r33, %r32, 8;
	shl.b32 	%r34, %r4, 8;
	shr.s32 	%r35, %r34, 8;
	shl.b32 	%r36, %r29, 8;
	shr.s32 	%r37, %r36, 8;
	shl.b32 	%r38, %r5, 8;
	shr.s32 	%r39, %r38, 8;
	mad.lo.s32 	%r40, %r37, %r39, %r1;
	mad.lo.s32 	%r41, %r33, %r35, %r40;
	mul.wide.s32 	%rd9, %r41, 4;
	add.s64 	%rd10, %rd5, %rd9;
	ld.global.f32 	%f4, [%rd10];
	sub.s32 	%r42, %r41, %r4;
	mul.wide.s32 	%rd11, %r42, 4;
	add.s64 	%rd12, %rd5, %rd11;
	ld.global.f32 	%f5, [%rd12];
	add.f32 	%f6, %f4, %f5;
	cvt.f64.f32 	%fd1, %f6;
	mul.f64 	%fd2, %fd1, 0d3FE0000000000000;
	add.s64 	%rd13, %rd6, %rd9;
	ld.global.f32 	%f7, [%rd13];
	cvt.f64.f32 	%fd3, %f7;
	mul.f64 	%fd4, %fd2, %fd3;
	cvt.rn.f32.f64 	%f8, %fd4;
	st.global.f32 	[%rd13], %f8;
	add.s64 	%rd14, %rd7, %rd9;
	ld.global.f32 	%f9, [%rd14];
	add.s64 	%rd15, %rd7, %rd11;
	ld.global.f32 	%f10, [%rd15];
	add.f32 	%f11, %f9, %f10;
	cvt.f64.f32 	%fd5, %f11;
	mul.f64 	%fd6, %fd5, 0d3FE0000000000000;
	add.s64 	%rd16, %rd8, %rd9;
	ld.global.f32 	%f12, [%rd16];
	cvt.f64.f32 	%fd7, %f12;
	mul.f64 	%fd8, %fd6, %fd7;
	cvt.rn.f32.f64 	%f13, %fd8;
	st.global.f32 	[%rd16], %f13;
$L__BB5_2:
	ret;

}
.entry _Z6krnl_6PfS_S_S_iiiiif(
	.param .u64 .ptr .align 1 _Z6krnl_6PfS_S_S_iiiiif_param_0,
	.param .u64 .ptr .align 1 _Z6krnl_6PfS_S_S_iiiiif_param_1,
	.param .u64 .ptr .align 1 _Z6krnl_6PfS_S_S_iiiiif_param_2,
	.param .u64 .ptr .align 1 _Z6krnl_6PfS_S_S_iiiiif_param_3,
	.param .u32 _Z6krnl_6PfS_S_S_iiiiif_param_4,
	.param .u32 _Z6krnl_6PfS_S_S_iiiiif_param_5,
	.param .u32 _Z6krnl_6PfS_S_S_iiiiif_param_6,
	.param .u32 _Z6krnl_6PfS_S_S_iiiiif_param_7,
	.param .u32 _Z6krnl_6PfS_S_S_iiiiif_param_8,
	.param .f32 _Z6krnl_6PfS_S_S_iiiiif_param_9
)
{
	.reg .pred 	%p<6>;
	.reg .b32 	%r<41>;
	.reg .b32 	%f<14>;
	.reg .b64 	%rd<14>;
	.reg .b64 	%fd<9>;

	ld.param.u64 	%rd1, [_Z6krnl_6PfS_S_S_iiiiif_param_0];
	ld.param.u64 	%rd2, [_Z6krnl_6PfS_S_S_iiiiif_param_1];
	ld.param.u64 	%rd3, [_Z6krnl_6PfS_S_S_iiiiif_param_2];
	ld.param.u64 	%rd4, [_Z6krnl_6PfS_S_S_iiiiif_param_3];
	ld.param.u32 	%r6, [_Z6krnl_6PfS_S_S_iiiiif_param_4];
	ld.param.u32 	%r4, [_Z6krnl_6PfS_S_S_iiiiif_param_5];
	ld.param.u32 	%r8, [_Z6krnl_6PfS_S_S_iiiiif_param_6];
	ld.param.u32 	%r5, [_Z6krnl_6PfS_S_S_iiiiif_param_7];
	ld.param.u32 	%r10, [_Z6krnl_6PfS_S_S_iiiiif_param_8];
	ld.param.f32 	%f1, [_Z6krnl_6PfS_S_S_iiiiif_param_9];
	mov.u32 	%r11, %ctaid.y;
	cvt.rn.f32.u32 	%f2, %r11;
	mul.f32 	%f3, %f1, %f2;
	cvt.rmi.u32.f32 	%r12, %f3;
	mul.lo.s32 	%r13, %r12, %r10;
	sub.s32 	%r14, %r11, %r13;
	mov.u32 	%r15, %ctaid.x;
	mov.u32 	%r16, %ntid.x;
	shl.b32 	%r17, %r15, 8;
	shr.s32 	%r18, %r17, 8;
	mov.u32 	%r19, %tid.x;
	mad.lo.s32 	%r1, %r18, %r16, %r19;
	mov.u32 	%r20, %ntid.y;
	shl.b32 	%r21, %r14, 8;
	shr.s32 	%r22, %r21, 8;
	mov.u32 	%r23, %tid.y;
	mad.lo.s32 	%r24, %r22, %r20, %r23;
	mov.u32 	%r25, %ntid.z;
	shl.b32 	%r26, %r12, 8;
	shr.s32 	%r27, %r26, 8;
	mov.u32 	%r28, %tid.z;
	mad.lo.s32 	%r29, %r27, %r25, %r28;
	add.s32 	%r30, %r4, -1;
	setp.ge.s32 	%p1, %r1, %r30;
	setp.ge.s32 	%p2, %r24, %r6;
	or.pred  	%p3, %p1, %p2;
	setp.ge.s32 	%p4, %r29, %r8;
	or.pred  	%p5, %p3, %p4;
	@%p5 bra 	$L__BB6_2;
	cvta.to.global.u64 	%rd5, %rd2;
	cvta.to.global.u64 	%rd6, %rd1;
	cvta.to.global.u64 	%rd7, %rd4;
	cvta.to.global.u64 	%rd8, %rd3;
	shl.b32 	%r31, %r24, 8;
	shr.s32 	%r32, %r31, 8;
	shl.b32 	%r33, %r4, 8;
	shr.s32 	%r34, %r33, 8;
	shl.b32 	%r35, %r29, 8;
	shr.s32 	%r36, %r35, 8;
	shl.b32 	%r37, %r5, 8;
	shr.s32 	%r38, %r37, 8;
	mad.lo.s32 	%r39, %r36, %r38, %r1;
	mad.lo.s32 	%r40, %r32, %r34, %r39;
	mul.wide.s32 	%rd9, %r40, 4;
	add.s64 	%rd10, %rd5, %rd9;
	ld.global.f32 	%f4, [%rd10+4];
	ld.global.f32 	%f5, [%rd10];
	add.f32 	%f6, %f4, %f5;
	cvt.f64.f32 	%fd1, %f6;
	mul.f64 	%fd2, %fd1, 0d3FE0000000000000;
	add.s64 	%rd11, %rd6, %rd9;
	ld.global.f32 	%f7, [%rd11+4];
	cvt.f64.f32 	%fd3, %f7;
	mul.f64 	%fd4, %fd2, %fd3;
	cvt.rn.f32.f64 	%f8, %fd4;
	st.global.f32 	[%rd11+4], %f8;
	add.s64 	%rd12, %rd7, %rd9;
	ld.global.f32 	%f9, [%rd12];
	ld.global.f32 	%f10, [%rd12+4];
	add.f32 	%f11, %f9, %f10;
	cvt.f64.f32 	%fd5, %f11;
	mul.f64 	%fd6, %fd5, 0d3FE0000000000000;
	add.s64 	%rd13, %rd8, %rd9;
	ld.global.f32 	%f12, [%rd13+4];
	cvt.f64.f32 	%fd7, %f12;
	mul.f64 	%fd8, %fd6, %fd7;
	cvt.rn.f32.f64 	%f13, %fd8;
	st.global.f32 	[%rd13+4], %f13;
$L__BB6_2:
	ret;

}
.entry _Z7krnl_zpPfS_S_S_iiiiif(
	.param .u64 .ptr .align 1 _Z7krnl_zpPfS_S_S_iiiiif_param_0,
	.param .u64 .ptr .align 1 _Z7krnl_zpPfS_S_S_iiiiif_param_1,
	.param .u64 .ptr .align 1 _Z7krnl_zpPfS_S_S_iiiiif_param_2,
	.param .u64 .ptr .align 1 _Z7krnl_zpPfS_S_S_iiiiif_param_3,
	.param .u32 _Z7krnl_zpPfS_S_S_iiiiif_param_4,
	.param .u32 _Z7krnl_zpPfS_S_S_iiiiif_param_5,
	.param .u32 _Z7krnl_zpPfS_S_S_iiiiif_param_6,
	.param .u32 _Z7krnl_zpPfS_S_S_iiiiif_param_7,
	.param .u32 _Z7krnl_zpPfS_S_S_iiiiif_param_8,
	.param .f32 _Z7krnl_zpPfS_S_S_iiiiif_param_9
)
{
	.reg .pred 	%p<6>;
	.reg .b32 	%r<43>;
	.reg .b32 	%f<17>;
	.reg .b64 	%rd<17>;

	ld.param.u64 	%rd1, [_Z7krnl_zpPfS_S_S_iiiiif_param_0];
	ld.param.u64 	%rd2, [_Z7krnl_zpPfS_S_S_iiiiif_param_1];
	ld.param.u64 	%rd3, [_Z7krnl_zpPfS_S_S_iiiiif_param_2];
	ld.param.u64 	%rd4, [_Z7krnl_zpPfS_S_S_iiiiif_param_3];
	ld.param.u32 	%r6, [_Z7krnl_zpPfS_S_S_iiiiif_param_4];
	ld.param.u32 	%r4, [_Z7krnl_zpPfS_S_S_iiiiif_param_5];
	ld.param.u32 	%r8, [_Z7krnl_zpPfS_S_S_iiiiif_param_6];
	ld.param.u32 	%r5, [_Z7krnl_zpPfS_S_S_iiiiif_param_7];
	ld.param.u32 	%r10, [_Z7krnl_zpPfS_S_S_iiiiif_param_8];
	ld.param.f32 	%f1, [_Z7krnl_zpPfS_S_S_iiiiif_param_9];
	mov.u32 	%r11, %ctaid.y;
	cvt.rn.f32.u32 	%f2, %r11;
	mul.f32 	%f3, %f1, %f2;
	cvt.rmi.u32.f32 	%r12, %f3;
	mul.lo.s32 	%r13, %r12, %r10;
	sub.s32 	%r14, %r11, %r13;
	mov.u32 	%r15, %ctaid.x;
	mov.u32 	%r16, %ntid.x;
	shl.b32 	%r17, %r15, 8;
	shr.s32 	%r18, %r17, 8;
	mov.u32 	%r19, %tid.x;
	mad.lo.s32 	%r1, %r18, %r16, %r19;
	mov.u32 	%r20, %ntid.y;
	shl.b32 	%r21, %r14, 8;
	shr.s32 	%r22, %r21, 8;
	mov.u32 	%r23, %tid.y;
	mad.lo.s32 	%r24, %r22, %r20, %r23;
	mov.u32 	%r25, %ntid.z;
	shl.b32 	%r26, %r12, 8;
	shr.s32 	%r27, %r26, 8;
	mov.u32 	%r28, %tid.z;
	mad.lo.s32 	%r29, %r27, %r25, %r28;
	setp.ge.s32 	%p1, %r1, %r4;
	setp.ge.s32 	%p2, %r24, %r6;
	or.pred  	%p3, %p1, %p2;
	add.s32 	%r30, %r8, -1;
	setp.ge.s32 	%p4, %r29, %r30;
	or.pred  	%p5, %p3, %p4;
	@%p5 bra 	$L__BB7_2;
	cvta.to.global.u64 	%rd5, %rd2;
	cvta.to.global.u64 	%rd6, %rd1;
	cvta.to.global.u64 	%rd7, %rd4;
	cvta.to.global.u64 	%rd8, %rd3;
	shl.b32 	%r31, %r24, 8;
	shr.s32 	%r32, %r31, 8;
	shl.b32 	%r33, %r4, 8;
	shr.s32 	%r34, %r33, 8;
	shl.b32 	%r35, %r29, 8;
	add.s32 	%r36, %r35, 256;
	shr.s32 	%r37, %r36, 8;
	shl.b32 	%r38, %r5, 8;
	shr.s32 	%r39, %r38, 8;
	mad.lo.s32 	%r40, %r37, %r39, %r1;
	mad.lo.s32 	%r41, %r32, %r34, %r40;
	mul.wide.s32 	%rd9, %r41, 4;
	add.s64 	%rd10, %rd5, %rd9;
	ld.global.f32 	%f4, [%rd10];
	sub.s32 	%r42, %r41, %r5;
	mul.wide.s32 	%rd11, %r42, 4;
	add.s64 	%rd12, %rd5, %rd11;
	ld.global.f32 	%f5, [%rd12];
	add.rz.f32 	%f6, %f4, %f5;
	mov.f32 	%f7, 0f3F000000;
	mul.rz.f32 	%f8, %f6, %f7;
	add.s64 	%rd13, %rd6, %rd9;
	ld.global.f32 	%f9, [%rd13];
	mul.rz.f32 	%f10, %f8, %f9;
	st.global.f32 	[%rd13], %f10;
	add.s64 	%rd14, %rd7, %rd9;
	ld.global.f32 	%f11, [%rd14];
	add.s64 	%rd15, %rd7, %rd11;
	ld.global.f32 	%f12, [%rd15];
	add.rz.f32 	%f13, %f11, %f12;
	mul.rz.f32 	%f14, %f13, %f7;
	add.s64 	%rd16, %rd8, %rd9;
	ld.global.f32 	%f15, [%rd16];
	mul.rz.f32 	%f16, %f14, %f15;
	st.global.f32 	[%rd16], %f16;
$L__BB7_2:
	ret;

}
.entry _Z6krnl_7PfS_S_S_S_S_S_S_iiiiif(
	.param .u64 .ptr .align 1 _Z6krnl_7PfS_S_S_S_S_S_S_iiiiif_param_0,
	.param .u64 .ptr .align 1 _Z6krnl_7PfS_S_S_S_S_S_S_iiiiif_param_1,
	.param .u64 .ptr .align 1 _Z6krnl_7PfS_S_S_S_S_S_S_iiiiif_param_2,
	.param .u64 .ptr .align 1 _Z6krnl_7PfS_S_S_S_S_S_S_iiiiif_param_3,
	.param .u64 .ptr .align 1 _Z6krnl_7PfS_S_S_S_S_S_S_iiiiif_param_4,
	.param .u64 .ptr .align 1 _Z6krnl_7PfS_S_S_S_S_S_S_iiiiif_param_5,
	.param .u64 .ptr .align 1 _Z6krnl_7PfS_S_S_S_S_S_S_iiiiif_param_6,
	.param .u64 .ptr .align 1 _Z6krnl_7PfS_S_S_S_S_S_S_iiiiif_param_7,
	.param .u32 _Z6krnl_7PfS_S_S_S_S_S_S_iiiiif_param_8,
	.param .u32 _Z6krnl_7PfS_S_S_S_S_S_S_iiiiif_param_9,
	.param .u32 _Z6krnl_7PfS_S_S_S_S_S_S_iiiiif_param_10,
	.param .u32 _Z6krnl_7PfS_S_S_S_S_S_S_iiiiif_param_11,
	.param .u32 _Z6krnl_7PfS_S_S_S_S_S_S_iiiiif_param_12,
	.param .f32 _Z6krnl_7PfS_S_S_S_S_S_S_iiiiif_param_13
)
{
	.reg .pred 	%p<6>;
	.reg .b32 	%r<42>;
	.reg .b32 	%f<26>;
	.reg .b64 	%rd<33>;

	ld.param.u64 	%rd2, [_Z6krnl_7PfS_S_S_S_S_S_S_iiiiif_param_1];
	ld.param.u64 	%rd3, [_Z6krnl_7PfS_S_S_S_S_S_S_iiiiif_param_2];
	ld.param.u64 	%rd4, [_Z6krnl_7PfS_S_S_S_S_S_S_iiiiif_param_3];
	ld.param.u64 	%rd5, [_Z6krnl_7PfS_S_S_S_S_S_S_iiiiif_param_4];
	ld.param.u64 	%rd6, [_Z6krnl_7PfS_S_S_S_S_S_S_iiiiif_param_5];
	ld.param.u64 	%rd7, [_Z6krnl_7PfS_S_S_S_S_S_S_iiiiif_param_6];
	ld.param.u64 	%rd8, [_Z6krnl_7PfS_S_S_S_S_S_S_iiiiif_param_7];
	ld.param.u32 	%r6, [_Z6krnl_7PfS_S_S_S_S_S_S_iiiiif_param_8];
	ld.param.u32 	%r4, [_Z6krnl_7PfS_S_S_S_S_S_S_iiiiif_param_9];
	ld.param.u32 	%r8, [_Z6krnl_7PfS_S_S_S_S_S_S_iiiiif_param_10];
	ld.param.u32 	%r5, [_Z6krnl_7PfS_S_S_S_S_S_S_iiiiif_param_11];
	ld.param.u32 	%r10, [_Z6krnl_7PfS_S_S_S_S_S_S_iiiiif_param_12];
	ld.param.f32 	%f1, [_Z6krnl_7PfS_S_S_S_S_S_S_iiiiif_param_13];
	mov.u32 	%r11, %ctaid.y;
	cvt.rn.f32.u32 	%f2, %r11;
	mul.f32 	%f3, %f1, %f2;
	cvt.rmi.u32.f32 	%r12, %f3;
	mul.lo.s32 	%r13, %r12, %r10;
	sub.s32 	%r14, %r11, %r13;
	mov.u32 	%r15, %ctaid.x;
	mov.u32 	%r16, %ntid.x;
	shl.b32 	%r17, %r15, 8;
	shr.s32 	%r18, %r17, 8;
	mov.u32 	%r19, %tid.x;
	mad.lo.s32 	%r1, %r18, %r16, %r19;
	mov.u32 	%r20, %ntid.y;
	shl.b32 	%r21, %r14, 8;
	shr.s32 	%r22, %r21, 8;
	mov.u32 	%r23, %tid.y;
	mad.lo.s32 	%r24, %r22, %r20, %r23;
	mov.u32 	%r25, %ntid.z;
	shl.b32 	%r26, %r12, 8;
	shr.s32 	%r27, %r26, 8;
	mov.u32 	%r28, %tid.z;
	mad.lo.s32 	%r29, %r27, %r25, %r28;
	setp.ge.s32 	%p1, %r1, %r4;
	setp.ge.s32 	%p2, %r24, %r6;
	or.pred  	%p3, %p1, %p2;
	setp.ge.s32 	%p4, %r29, %r8;
	or.pred  	%p5, %p3, %p4;
	@%p5 bra 	$L__BB8_2;
	ld.param.u64 	%rd32, [_Z6krnl_7PfS_S_S_S_S_S_S_iiiiif_param_0];
	cvta.to.global.u64 	%rd9, %rd32;
	cvta.to.global.u64 	%rd10, %rd2;
	cvta.to.global.u64 	%rd11, %rd3;
	cvta.to.global.u64 	%rd12, %rd4;
	cvta.to.global.u64 	%rd13, %rd5;
	cvta.to.global.u64 	%rd14, %rd6;
	cvta.to.global.u64 	%rd15, %rd7;
	cvta.to.global.u64 	%rd16, %rd8;
	shl.b32 	%r30, %r24, 8;
	shr.s32 	%r31, %r30, 8;
	shl.b32 	%r32, %r4, 8;
	shr.s32 	%r33, %r32, 8;
	shl.b32 	%r34, %r29, 8;
	shr.s32 	%r35, %r34, 8;
	shl.b32 	%r36, %r5, 8;
	shr.s32 	%r37, %r36, 8;
	mad.lo.s32 	%r38, %r35, %r37, %r1;
	mad.lo.s32 	%r39, %r31, %r33, %r38;
	add.s32 	%r40, %r39, %r4;
	mul.wide.s32 	%rd17, %r40, 4;
	add.s64 	%rd18, %rd9, %rd17;
	ld.global.f32 	%f4, [%rd18];
	mul.wide.s32 	%rd19, %r39, 4;
	add.s64 	%rd20, %rd9, %rd19;
	ld.global.f32 	%f5, [%rd20];
	sub.f32 	%f6, %f4, %f5;
	add.s64 	%rd21, %rd10, %rd19;
	ld.global.f32 	%f7, [%rd21+4];
	add.f32 	%f8, %f6, %f7;
	ld.global.f32 	%f9, [%rd21];
	sub.f32 	%f10, %f8, %f9;
	add.s32 	%r41, %r39, %r5;
	mul.wide.s32 	%rd22, %r41, 4;
	add.s64 	%rd23, %rd11, %rd22;
	ld.global.f32 	%f11, [%rd23];
	add.f32 	%f12, %f10, %f11;
	add.s64 	%rd24, %rd11, %rd19;
	ld.global.f32 	%f13, [%rd24];
	sub.f32 	%f14, %f12, %f13;
	add.s64 	%rd25, %rd12, %rd19;
	st.global.f32 	[%rd25], %f14;
	add.s64 	%rd26, %rd13, %rd17;
	ld.global.f32 	%f15, [%rd26];
	add.s64 	%rd27, %rd13, %rd19;
	ld.global.f32 	%f16, [%rd27];
	sub.f32 	%f17, %f15, %f16;
	add.s64 	%rd28, %rd14, %rd19;
	ld.global.f32 	%f18, [%rd28+4];
	add.f32 	%f19, %f17, %f18;
	ld.global.f32 	%f20, [%rd28];
	sub.f32 	%f21, %f19, %f20;
	add.s64 	%rd29, %rd15, %rd22;
	ld.global.f32 	%f22, [%rd29];
	add.f32 	%f23, %f21, %f22;
	add.s64 	%rd30, %rd15, %rd19;
	ld.global.f32 	%f24, [%rd30];
	sub.f32 	%f25, %f23, %f24;
	add.s64 	%rd31, %rd16, %rd19;
	st.global.f32 	[%rd31], %f25;
$L__BB8_2:
	ret;

}
.entry _Z6krnl_8PfS_S_S_S_S_S_S_S_S_S_fiiiiif(
	.param .u64 .ptr .align 1 _Z6krnl_8PfS_S_S_S_S_S_S_S_S_S_fiiiiif_param_0,
	.param .u64 .ptr .align 1 _Z6krnl_8PfS_S_S_S_S_S_S_S_S_S_fiiiiif_param_1,
	.param .u64 .ptr .align 1 _Z6krnl_8PfS_S_S_S_S_S_S_S_S_S_fiiiiif_param_2,
	.param .u64 .ptr .align 1 _Z6krnl_8PfS_S_S_S_S_S_S_S_S_S_fiiiiif_param_3,
	.param .u64 .ptr .align 1 _Z6krnl_8PfS_S_S_S_S_S_S_S_S_S_fiiiiif_param_4,
	.param .u64 .ptr .align 1 _Z6krnl_8PfS_S_S_S_S_S_S_S_S_S_fiiiiif_param_5,
	.param .u64 .ptr .align 1 _Z6krnl_8PfS_S_S_S_S_S_S_S_S_S_fiiiiif_param_6,
	.param .u64 .ptr .align 1 _Z6krnl_8PfS_S_S_S_S_S_S_S_S_S_fiiiiif_param_7,
	.param .u64 .ptr .align 1 _Z6krnl_8PfS_S_S_S_S_S_S_S_S_S_fiiiiif_param_8,
	.param .u64 .ptr .align 1 _Z6krnl_8PfS_S_S_S_S_S_S_S_S_S_fiiiiif_param_9,
	.param .u64 .ptr .align 1 _Z6krnl_8PfS_S_S_S_S_S_S_S_S_S_fiiiiif_param_10,
	.param .f32 _Z6krnl_8PfS_S_S_S_S_S_S_S_S_S_fiiiiif_param_11,
	.param .u32 _Z6krnl_8PfS_S_S_S_S_S_S_S_S_S_fiiiiif_param_12,
	.param .u32 _Z6krnl_8PfS_S_S_S_S_S_S_S_S_S_fiiiiif_param_13,
	.param .u32 _Z6krnl_8PfS_S_S_S_S_S_S_S_S_S_fiiiiif_param_14,
	.param .u32 _Z6krnl_8PfS_S_S_S_S_S_S_S_S_S_fiiiiif_param_15,
	.param .u32 _Z6krnl_8PfS_S_S_S_S_S_S_S_S_S_fiiiiif_param_16,
	.param .f32 _Z6krnl_8PfS_S_S_S_S_S_S_S_S_S_fiiiiif_param_17
)
{
	.reg .pred 	%p<8>;
	.reg .b32 	%r<40>;
	.reg .b32 	%f<28>;
	.reg .b64 	%rd<37>;

	ld.param.u64 	%rd2, [_Z6krnl_8PfS_S_S_S_S_S_S_S_S_S_fiiiiif_param_1];
	ld.param.u64 	%rd4, [_Z6krnl_8PfS_S_S_S_S_S_S_S_S_S_fiiiiif_param_3];
	ld.param.u64 	%rd5, [_Z6krnl_8PfS_S_S_S_S_S_S_S_S_S_fiiiiif_param_4];
	ld.param.u64 	%rd6, [_Z6krnl_8PfS_S_S_S_S_S_S_S_S_S_fiiiiif_param_5];
	ld.param.u64 	%rd7, [_Z6krnl_8PfS_S_S_S_S_S_S_S_S_S_fiiiiif_param_6];
	ld.param.u64 	%rd8, [_Z6krnl_8PfS_S_S_S_S_S_S_S_S_S_fiiiiif_param_7];
	ld.param.u64 	%rd9, [_Z6krnl_8PfS_S_S_S_S_S_S_S_S_S_fiiiiif_param_8];
	ld.param.u64 	%rd10, [_Z6krnl_8PfS_S_S_S_S_S_S_S_S_S_fiiiiif_param_9];
	ld.param.u64 	%rd11, [_Z6krnl_8PfS_S_S_S_S_S_S_S_S_S_fiiiiif_param_10];
	ld.param.f32 	%f1, [_Z6krnl_8PfS_S_S_S_S_S_S_S_S_S_fiiiiif_param_11];
	ld.param.u32 	%r6, [_Z6krnl_8PfS_S_S_S_S_S_S_S_S_S_fiiiiif_param_12];
	ld.param.u32 	%r4, [_Z6krnl_8PfS_S_S_S_S_S_S_S_S_S_fiiiiif_param_13];
	ld.param.u32 	%r8, [_Z6krnl_8PfS_S_S_S_S_S_S_S_S_S_fiiiiif_param_14];
	ld.param.u32 	%r5, [_Z6krnl_8PfS_S_S_S_S_S_S_S_S_S_fiiiiif_param_15];
	ld.param.u32 	%r10, [_Z6krnl_8PfS_S_S_S_S_S_S_S_S_S_fiiiiif_param_16];
	ld.param.f32 	%f2, [_Z6krnl_8PfS_S_S_S_S_S_S_S_S_S_fiiiiif_param_17];
	mov.u32 	%r11, %ctaid.y;
	cvt.rn.f32.u32 	%f3, %r11;
	mul.f32 	%f4, %f2, %f3;
	cvt.rmi.u32.f32 	%r12, %f4;
	mul.lo.s32 	%r13, %r12, %r10;
	sub.s32 	%r14, %r11, %r13;
	mov.u32 	%r15, %ctaid.x;
	mov.u32 	%r16, %ntid.x;
	shl.b32 	%r17, %r15, 8;
	shr.s32 	%r18, %r17, 8;
	mov.u32 	%r19, %tid.x;
	mad.lo.s32 	%r1, %r18, %r16, %r19;
	mov.u32 	%r20, %ntid.y;
	shl.b32 	%r21, %r14, 8;
	shr.s32 	%r22, %r21, 8;
	mov.u32 	%r23, %tid.y;
	mad.lo.s32 	%r24, %r22, %r20, %r23;
	mov.u32 	%r25, %ntid.z;
	shl.b32 	%r26, %r12, 8;
	shr.s32 	%r27, %r26, 8;
	mov.u32 	%r28, %tid.z;
	mad.lo.s32 	%r29, %r27, %r25, %r28;
	setp.ge.s32 	%p1, %r1, %r4;
	setp.ge.s32 	%p2, %r24, %r6;
	or.pred  	%p3, %p1, %p2;
	setp.ge.s32 	%p4, %r29, %r8;
	or.pred  	%p5, %p3, %p4;
	@%p5 bra 	$L__BB9_2;
	ld.param.u64 	%rd36, [_Z6krnl_8PfS_S_S_S_S_S_S_S_S_S_fiiiiif_param_2];
	ld.param.u64 	%rd35, [_Z6krnl_8PfS_S_S_S_S_S_S_S_S_S_fiiiiif_param_0];
	cvta.to.global.u64 	%rd12, %rd35;
	cvta.to.global.u64 	%rd13, %rd7;
	cvta.to.global.u64 	%rd14, %rd8;
	cvta.to.global.u64 	%rd15, %rd9;
	cvta.to.global.u64 	%rd16, %rd10;
	cvta.to.global.u64 	%rd17, %rd6;
	cvta.to.global.u64 	%rd18, %rd11;
	cvta.to.global.u64 	%rd19, %rd5;
	cvta.to.global.u64 	%rd20, %rd2;
	cvta.to.global.u64 	%rd21, %rd36;
	cvta.to.global.u64 	%rd22, %rd4;
	shl.b32 	%r30, %r24, 8;
	shr.s32 	%r31, %r30, 8;
	shl.b32 	%r32, %r4, 8;
	shr.s32 	%r33, %r32, 8;
	shl.b32 	%r34, %r29, 8;
	shr.s32 	%r35, %r34, 8;
	shl.b32 	%r36, %r5, 8;
	shr.s32 	%r37, %r36, 8;
	mad.lo.s32 	%r38, %r35, %r37, %r1;
	mad.lo.s32 	%r39, %r31, %r33, %r38;
	mul.wide.s32 	%rd23, %r39, 4;
	add.s64 	%rd24, %rd20, %rd23;
	ld.global.f32 	%f5, [%rd24];
	add.s64 	%rd25, %rd21, %rd23;
	ld.global.f32 	%f6, [%rd25];
	div.rn.f32 	%f7, %f6, %f1;
	sub.f32 	%f8, %f5, %f7;
	add.s64 	%rd26, %rd22, %rd23;
	ld.global.f32 	%f9, [%rd26];
	add.f32 	%f10, %f9, %f8;
	add.s64 	%rd27, %rd18, %rd23;
	ld.global.f32 	%f11, [%rd27];
	sub.f32 	%f12, %f10, %f11;
	rcp.rn.f32 	%f13, %f1;
	add.f32 	%f14, %f13, %f12;
	add.s64 	%rd28, %rd19, %rd23;
	ld.global.f32 	%f15, [%rd28];
	setp.le.f32 	%p6, %f14, %f15;
	selp.f32 	%f16, %f14, %f15, %p6;
	add.s64 	%rd29, %rd12, %rd23;
	st.global.f32 	[%rd29], %f16;
	add.s64 	%rd30, %rd13, %rd23;
	ld.global.f32 	%f17, [%rd30];
	add.s64 	%rd31, %rd14, %rd23;
	ld.global.f32 	%f18, [%rd31];
	div.rn.f32 	%f19, %f18, %f1;
	sub.f32 	%f20, %f17, %f19;
	add.s64 	%rd32, %rd15, %rd23;
	ld.global.f32 	%f21, [%rd32];
	add.f32 	%f22, %f21, %f20;
	ld.global.f32 	%f23, [%rd27];
	add.f32 	%f24, %f23, %f22;
	add.f32 	%f25, %f13, %f24;
	add.s64 	%rd33, %rd16, %rd23;
	ld.global.f32 	%f26, [%rd33];
	setp.le.f32 	%p7, %f25, %f26;
	selp.f32 	%f27, %f25, %f26, %p7;
	add.s64 	%rd34, %rd17, %rd23;
	st.global.f32 	[%rd34], %f27;
$L__BB9_2:
	ret;

}
.entry _Z6krnl_9PfS_S_S_S_S_S_S_S_S_S_fiiiiif(
	.param .u64 .ptr .align 1 _Z6krnl_9PfS_S_S_S_S_S_S_S_S_S_fiiiiif_param_0,
	.param .u64 .ptr .align 1 _Z6krnl_9PfS_S_S_S_S_S_S_S_S_S_fiiiiif_param_1,
	.param .u64 .ptr .align 1 _Z6krnl_9PfS_S_S_S_S_S_S_S_S_S_fiiiiif_param_2,
	.param .u64 .ptr .align 1 _Z6krnl_9PfS_S_S_S_S_S_S_S_S_S_fiiiiif_param_3,
	.param .u64 .ptr .align 1 _Z6krnl_9PfS_S_S_S_S_S_S_S_S_S_fiiiiif_param_4,
	.param .u64 .ptr .align 1 _Z6krnl_9PfS_S_S_S_S_S_S_S_S_S_fiiiiif_param_5,
	.param .u64 .ptr .align 1 _Z6krnl_9PfS_S_S_S_S_S_S_S_S_S_fiiiiif_param_6,
	.param .u64 .ptr .align 1 _Z6krnl_9PfS_S_S_S_S_S_S_S_S_S_fiiiiif_param_7,
	.param .u64 .ptr .align 1 _Z6krnl_9PfS_S_S_S_S_S_S_S_S_S_fiiiiif_param_8,
	.param .u64 .ptr .align 1 _Z6krnl_9PfS_S_S_S_S_S_S_S_S_S_fiiiiif_param_9,
	.param .u64 .ptr .align 1 _Z6krnl_9PfS_S_S_S_S_S_S_S_S_S_fiiiiif_param_10,
	.param .f32 _Z6krnl_9PfS_S_S_S_S_S_S_S_S_S_fiiiiif_param_11,
	.param .u32 _Z6krnl_9PfS_S_S_S_S_S_S_S_S_S_fiiiiif_param_12,
	.param .u32 _Z6krnl_9PfS_S_S_S_S_S_S_S_S_S_fiiiiif_param_13,
	.param .u32 _Z6krnl_9PfS_S_S_S_S_S_S_S_S_S_fiiiiif_param_14,
	.param .u32 _Z6krnl_9PfS_S_S_S_S_S_S_S_S_S_fiiiiif_param_15,
	.param .u32 _Z6krnl_9PfS_S_S_S_S_S_S_S_S_S_fiiiiif_param_16,
	.param .f32 _Z6krnl_9PfS_S_S_S_S_S_S_S_S_S_fiiiiif_param_17
)
{
	.reg .pred 	%p<8>;
	.reg .b32 	%r<40>;
	.reg .b32 	%f<25>;
	.reg .b64 	%rd<37>;

	ld.param.u64 	%rd2, [_Z6krnl_9PfS_S_S_S_S_S_S_S_S_S_fiiiiif_param_1];
	ld.param.u64 	%rd4, [_Z6krnl_9PfS_S_S_S_S_S_S_S_S_S_fiiiiif_param_3];
	ld.param.u64 	%rd5, [_Z6krnl_9PfS_S_S_S_S_S_S_S_S_S_fiiiiif_param_4];
	ld.param.u64 	%rd6, [_Z6krnl_9PfS_S_S_S_S_S_S_S_S_S_fiiiiif_param_5];
	ld.param.u64 	%rd7, [_Z6krnl_9PfS_S_S_S_S_S_S_S_S_S_fiiiiif_param_6];
	ld.param.u64 	%rd8, [_Z6krnl_9PfS_S_S_S_S_S_S_S_S_S_fiiiiif_param_7];
	ld.param.u64 	%rd9, [_Z6krnl_9PfS_S_S_S_S_S_S_S_S_S_fiiiiif_param_8];
	ld.param.u64 	%rd10, [_Z6krnl_9PfS_S_S_S_S_S_S_S_S_S_fiiiiif_param_9];
	ld.param.u64 	%rd11, [_Z6krnl_9PfS_S_S_S_S_S_S_S_S_S_fiiiiif_param_10];
	ld.param.f32 	%f1, [_Z6krnl_9PfS_S_S_S_S_S_S_S_S_S_fiiiiif_param_11];
	ld.param.u32 	%r6, [_Z6krnl_9PfS_S_S_S_S_S_S_S_S_S_fiiiiif_param_12];
	ld.param.u32 	%r4, [_Z6krnl_9PfS_S_S_S_S_S_S_S_S_S_fiiiiif_param_13];
	ld.param.u32 	%r8, [_Z6krnl_9PfS_S_S_S_S_S_S_S_S_S_fiiiiif_param_14];
	ld.param.u32 	%r5, [_Z6krnl_9PfS_S_S_S_S_S_S_S_S_S_fiiiiif_param_15];
	ld.param.u32 	%r10, [_Z6krnl_9PfS_S_S_S_S_S_S_S_S_S_fiiiiif_param_16];
	ld.param.f32 	%f2, [_Z6krnl_9PfS_S_S_S_S_S_S_S_S_S_fiiiiif_param_17];
	mov.u32 	%r11, %ctaid.y;
	cvt.rn.f32.u32 	%f3, %r11;
	mul.f32 	%f4, %f2, %f3;
	cvt.rmi.u32.f32 	%r12, %f4;
	mul.lo.s32 	%r13, %r12, %r10;
	sub.s32 	%r14, %r11, %r13;
	mov.u32 	%r15, %ctaid.x;
	mov.u32 	%r16, %ntid.x;
	shl.b32 	%r17, %r15, 8;
	shr.s32 	%r18, %r17, 8;
	mov.u32 	%r19, %tid.x;
	mad.lo.s32 	%r1, %r18, %r16, %r19;
	mov.u32 	%r20, %ntid.y;
	shl.b32 	%r21, %r14, 8;
	shr.s32 	%r22, %r21, 8;
	mov.u32 	%r23, %tid.y;
	mad.lo.s32 	%r24, %r22, %r20, %r23;
	mov.u32 	%r25, %ntid.z;
	shl.b32 	%r26, %r12, 8;
	shr.s32 	%r27, %r26, 8;
	mov.u32 	%r28, %tid.z;
	mad.lo.s32 	%r29, %r27, %r25, %r28;
	setp.ge.s32 	%p1, %r1, %r4;
	setp.ge.s32 	%p2, %r24, %r6;
	or.pred  	%p3, %p1, %p2;
	setp.ge.s32 	%p4, %r29, %r8;
	or.pred  	%p5, %p3, %p4;
	@%p5 bra 	$L__BB10_2;
	ld.param.u64 	%rd36, [_Z6krnl_9PfS_S_S_S_S_S_S_S_S_S_fiiiiif_param_2];
	ld.param.u64 	%rd35, [_Z6krnl_9PfS_S_S_S_S_S_S_S_S_S_fiiiiif_param_0];
	cvta.to.global.u64 	%rd12, %rd2;
	cvta.to.global.u64 	%rd13, %rd6;
	cvta.to.global.u64 	%rd14, %rd8;
	cvta.to.global.u64 	%rd15, %rd9;
	cvta.to.global.u64 	%rd16, %rd10;
	cvta.to.global.u64 	%rd17, %rd7;
	cvta.to.global.u64 	%rd18, %rd11;
	cvta.to.global.u64 	%rd19, %rd5;
	cvta.to.global.u64 	%rd20, %rd35;
	cvta.to.global.u64 	%rd21, %rd36;
	cvta.to.global.u64 	%rd22, %rd4;
	shl.b32 	%r30, %r24, 8;
	shr.s32 	%r31, %r30, 8;
	shl.b32 	%r32, %r4, 8;
	shr.s32 	%r33, %r32, 8;
	shl.b32 	%r34, %r29, 8;
	shr.s32 	%r35, %r34, 8;
	shl.b32 	%r36, %r5, 8;
	shr.s32 	%r37, %r36, 8;
	mad.lo.s32 	%r38, %r35, %r37, %r1;
	mad.lo.s32 	%r39, %r31, %r33, %r38;
	mul.wide.s32 	%rd23, %r39, 4;
	add.s64 	%rd24, %rd20, %rd23;
	ld.global.f32 	%f5, [%rd24];
	add.s64 	%rd25, %rd21, %rd23;
	ld.global.f32 	%f6, [%rd25];
	div.rn.f32 	%f7, %f6, %f1;
	add.f32 	%f8, %f5, %f7;
	add.s64 	%rd26, %rd22, %rd23;
	ld.global.f32 	%f9, [%rd26];
	sub.f32 	%f10, %f8, %f9;
	add.s64 	%rd27, %rd18, %rd23;
	ld.global.f32 	%f11, [%rd27];
	add.f32 	%f12, %f11, %f10;
	add.s64 	%rd28, %rd19, %rd23;
	ld.global.f32 	%f13, [%rd28];
	setp.le.f32 	%p6, %f12, %f13;
	selp.f32 	%f14, %f12, %f13, %p6;
	add.s64 	%rd29, %rd12, %rd23;
	st.global.f32 	[%rd29], %f14;
	add.s64 	%rd30, %rd13, %rd23;
	ld.global.f32 	%f15, [%rd30];
	add.s64 	%rd31, %rd14, %rd23;
	ld.global.f32 	%f16, [%rd31];
	div.rn.f32 	%f17, %f16, %f1;
	add.f32 	%f18, %f15, %f17;
	add.s64 	%rd32, %rd15, %rd23;
	ld.global.f32 	%f19, [%rd32];
	sub.f32 	%f20, %f18, %f19;
	ld.global.f32 	%f21, [%rd27];
	sub.f32 	%f22, %f20, %f21;
	add.s64 	%rd33, %rd16, %rd23;
	ld.global.f32 	%f23, [%rd33];
	setp.le.f32 	%p7, %f22, %f23;
	selp.f32 	%f24, %f22, %f23, %p7;
	add.s64 	%rd34, %rd17, %rd23;
	st.global.f32 	[%rd34], %f24;
$L__BB10_2:
	ret;

}
.entry _Z7krnl_qqPfS_S_S_S_S_S_S_S_ffiiiiif(
	.param .u64 .ptr .align 1 _Z7krnl_qqPfS_S_S_S_S_S_S_S_ffiiiiif_param_0,
	.param .u64 .ptr .align 1 _Z7krnl_qqPfS_S_S_S_S_S_S_S_ffiiiiif_param_1,
	.param .u64 .ptr .align 1 _Z7krnl_qqPfS_S_S_S_S_S_S_S_ffiiiiif_param_2,
	.param .u64 .ptr .align 1 _Z7krnl_qqPfS_S_S_S_S_S_S_S_ffiiiiif_param_3,
	.param .u64 .ptr .align 1 _Z7krnl_qqPfS_S_S_S_S_S_S_S_ffiiiiif_param_4,
	.param .u64 .ptr .align 1 _Z7krnl_qqPfS_S_S_S_S_S_S_S_ffiiiiif_param_5,
	.param .u64 .ptr .align 1 _Z7krnl_qqPfS_S_S_S_S_S_S_S_ffiiiiif_param_6,
	.param .u64 .ptr .align 1 _Z7krnl_qqPfS_S_S_S_S_S_S_S_ffiiiiif_param_7,
	.param .u64 .ptr .align 1 _Z7krnl_qqPfS_S_S_S_S_S_S_S_ffiiiiif_param_8,
	.param .f32 _Z7krnl_qqPfS_S_S_S_S_S_S_S_ffiiiiif_param_9,
	.param .f32 _Z7krnl_qqPfS_S_S_S_S_S_S_S_ffiiiiif_param_10,
	.param .u32 _Z7krnl_qqPfS_S_S_S_S_S_S_S_ffiiiiif_param_11,
	.param .u32 _Z7krnl_qqPfS_S_S_S_S_S_S_S_ffiiiiif_param_12,
	.param .u32 _Z7krnl_qqPfS_S_S_S_S_S_S_S_ffiiiiif_param_13,
	.param .u32 _Z7krnl_qqPfS_S_S_S_S_S_S_S_ffiiiiif_param_14,
	.param .u32 _Z7krnl_qqPfS_S_S_S_S_S_S_S_ffiiiiif_param_15,
	.param .f32 _Z7krnl_qqPfS_S_S_S_S_S_S_S_ffiiiiif_param_16
)
{
	.reg .pred 	%p<8>;
	.reg .b32 	%r<40>;
	.reg .b32 	%f<27>;
	.reg .b64 	%rd<32>;

	ld.param.u64 	%rd2, [_Z7krnl_qqPfS_S_S_S_S_S_S_S_ffiiiiif_param_1];
	ld.param.u64 	%rd4, [_Z7krnl_qqPfS_S_S_S_S_S_S_S_ffiiiiif_param_3];
	ld.param.u64 	%rd5, [_Z7krnl_qqPfS_S_S_S_S_S_S_S_ffiiiiif_param_4];
	ld.param.u64 	%rd6, [_Z7krnl_qqPfS_S_S_S_S_S_S_S_ffiiiiif_param_5];
	ld.param.u64 	%rd8, [_Z7krnl_qqPfS_S_S_S_S_S_S_S_ffiiiiif_param_7];
	ld.param.u64 	%rd9, [_Z7krnl_qqPfS_S_S_S_S_S_S_S_ffiiiiif_param_8];
	ld.param.f32 	%f1, [_Z7krnl_qqPfS_S_S_S_S_S_S_S_ffiiiiif_param_9];
	ld.param.f32 	%f2, [_Z7krnl_qqPfS_S_S_S_S_S_S_S_ffiiiiif_param_10];
	ld.param.u32 	%r6, [_Z7krnl_qqPfS_S_S_S_S_S_S_S_ffiiiiif_param_11];
	ld.param.u32 	%r4, [_Z7krnl_qqPfS_S_S_S_S_S_S_S_ffiiiiif_param_12];
	ld.param.u32 	%r8, [_Z7krnl_qqPfS_S_S_S_S_S_S_S_ffiiiiif_param_13];
	ld.param.u32 	%r5, [_Z7krnl_qqPfS_S_S_S_S_S_S_S_ffiiiiif_param_14];
	ld.param.u32 	%r10, [_Z7krnl_qqPfS_S_S_S_S_S_S_S_ffiiiiif_param_15];
	ld.param.f32 	%f3, [_Z7krnl_qqPfS_S_S_S_S_S_S_S_ffiiiiif_param_16];
	mov.u32 	%r11, %ctaid.y;
	cvt.rn.f32.u32 	%f4, %r11;
	mul.f32 	%f5, %f3, %f4;
	cvt.rmi.u32.f32 	%r12, %f5;
	mul.lo.s32 	%r13, %r12, %r10;
	sub.s32 	%r14, %r11, %r13;
	mov.u32 	%r15, %ctaid.x;
	mov.u32 	%r16, %ntid.x;
	shl.b32 	%r17, %r15, 8;
	shr.s32 	%r18, %r17, 8;
	mov.u32 	%r19, %tid.x;
	mad.lo.s32 	%r1, %r18, %r16, %r19;
	mov.u32 	%r20, %ntid.y;
	shl.b32 	%r21, %r14, 8;
	shr.s32 	%r22, %r21, 8;
	mov.u32 	%r23, %tid.y;
	mad.lo.s32 	%r24, %r22, %r20, %r23;
	mov.u32 	%r25, %ntid.z;
	shl.b32 	%r26, %r12, 8;
	shr.s32 	%r27, %r26, 8;
	mov.u32 	%r28, %tid.z;
	mad.lo.s32 	%r29, %r27, %r25, %r28;
	setp.ge.s32 	%p1, %r1, %r4;
	setp.ge.s32 	%p2, %r24, %r6;
	or.pred  	%p3, %p1, %p2;
	setp.ge.s32 	%p4, %r29, %r8;
	or.pred  	%p5, %p3, %p4;
	@%p5 bra 	$L__BB11_2;
	ld.param.u64 	%rd31, [_Z7krnl_qqPfS_S_S_S_S_S_S_S_ffiiiiif_param_6];
	ld.param.u64 	%rd30, [_Z7krnl_qqPfS_S_S_S_S_S_S_S_ffiiiiif_param_2];
	ld.param.u64 	%rd29, [_Z7krnl_qqPfS_S_S_S_S_S_S_S_ffiiiiif_param_0];
	cvta.to.global.u64 	%rd10, %rd4;
	cvta.to.global.u64 	%rd11, %rd29;
	cvta.to.global.u64 	%rd12, %rd30;
	cvta.to.global.u64 	%rd13, %rd2;
	cvta.to.global.u64 	%rd14, %rd5;
	cvta.to.global.u64 	%rd15, %rd31;
	cvta.to.global.u64 	%rd16, %rd8;
	cvta.to.global.u64 	%rd17, %rd6;
	cvta.to.global.u64 	%rd18, %rd9;
	shl.b32 	%r30, %r24, 8;
	shr.s32 	%r31, %r30, 8;
	shl.b32 	%r32, %r4, 8;
	shr.s32 	%r33, %r32, 8;
	shl.b32 	%r34, %r29, 8;
	shr.s32 	%r35, %r34, 8;
	shl.b32 	%r36, %r5, 8;
	shr.s32 	%r37, %r36, 8;
	mad.lo.s32 	%r38, %r35, %r37, %r1;
	mad.lo.s32 	%r39, %r31, %r33, %r38;
	mul.wide.s32 	%rd19, %r39, 4;
	add.s64 	%rd20, %rd10, %rd19;
	ld.global.f32 	%f6, [%rd20];
	add.s64 	%rd21, %rd11, %rd19;
	ld.global.f32 	%f7, [%rd21];
	sub.f32 	%f8, %f6, %f7;
	add.s64 	%rd22, %rd12, %rd19;
	ld.global.f32 	%f9, [%rd22];
	div.rn.f32 	%f10, %f9, %f2;
	sub.f32 	%f11, %f8, %f10;
	add.s64 	%rd23, %rd13, %rd19;
	ld.global.f32 	%f12, [%rd23];
	add.f32 	%f13, %f12, %f11;
	add.s64 	%rd24, %rd14, %rd19;
	ld.global.f32 	%f14, [%rd24];
	add.s64 	%rd25, %rd15, %rd19;
	ld.global.f32 	%f15, [%rd25];
	div.rn.f32 	%f16, %f15, %f2;
	add.f32 	%f17, %f14, %f16;
	add.s64 	%rd26, %rd16, %rd19;
	ld.global.f32 	%f18, [%rd26];
	sub.f32 	%f19, %f17, %f18;
	add.s64 	%rd27, %rd17, %rd19;
	ld.global.f32 	%f20, [%rd27];
	sub.f32 	%f21, %f19, %f20;
	add.f32 	%f22, %f13, %f21;
	mul.f32 	%f23, %f22, 0f3F000000;
	setp.le.f32 	%p6, %f23, %f1;
	selp.f32 	%f24, %f23, %f1, %p6;
	neg.f32 	%f25, %f1;
	setp.gt.f32 	%p7, %f24, %f25;
	selp.f32 	%f26, %f24, %f25, %p7;
	add.s64 	%rd28, %rd18, %rd19;
	st.global.f32 	[%rd28], %f26;
$L__BB11_2:
	ret;

}
.entry _Z7krnl_10PfS_S_S_S_S_S_S_S_S_fiiiiif(
	.param .u64 .ptr .align 1 _Z7krnl_10PfS_S_S_S_S_S_S_S_S_fiiiiif_param_0,
	.param .u64 .ptr .align 1 _Z7krnl_10PfS_S_S_S_S_S_S_S_S_fiiiiif_param_1,
	.param .u64 .ptr .align 1 _Z7krnl_10PfS_S_S_S_S_S_S_S_S_fiiiiif_param_2,
	.param .u64 .ptr .align 1 _Z7krnl_10PfS_S_S_S_S_S_S_S_S_fiiiiif_param_3,
	.param .u64 .ptr .align 1 _Z7krnl_10PfS_S_S_S_S_S_S_S_S_fiiiiif_param_4,
	.param .u64 .ptr .align 1 _Z7krnl_10PfS_S_S_S_S_S_S_S_S_fiiiiif_param_5,
	.param .u64 .ptr .align 1 _Z7krnl_10PfS_S_S_S_S_S_S_S_S_fiiiiif_param_6,
	.param .u64 .ptr .align 1 _Z7krnl_10PfS_S_S_S_S_S_S_S_S_fiiiiif_param_7,
	.param .u64 .ptr .align 1 _Z7krnl_10PfS_S_S_S_S_S_S_S_S_fiiiiif_param_8,
	.param .u64 .ptr .align 1 _Z7krnl_10PfS_S_S_S_S_S_S_S_S_fiiiiif_param_9,
	.param .f32 _Z7krnl_10PfS_S_S_S_S_S_S_S_S_fiiiiif_param_10,
	.param .u32 _Z7krnl_10PfS_S_S_S_S_S_S_S_S_fiiiiif_param_11,
	.param .u32 _Z7krnl_10PfS_S_S_S_S_S_S_S_S_fiiiiif_param_12,
	.param .u32 _Z7krnl_10PfS_S_S_S_S_S_S_S_S_fiiiiif_param_13,
	.param .u32 _Z7krnl_10PfS_S_S_S_S_S_S_S_S_fiiiiif_param_14,
	.param .u32 _Z7krnl_10PfS_S_S_S_S_S_S_S_S_fiiiiif_param_15,
	.param .f32 _Z7krnl_10PfS_S_S_S_S_S_S_S_S_fiiiiif_param_16
)
{
	.reg .pred 	%p<8>;
	.reg .b32 	%r<40>;
	.reg .b32 	%f<31>;
	.reg .b64 	%rd<36>;

	ld.param.u64 	%rd2, [_Z7krnl_10PfS_S_S_S_S_S_S_S_S_fiiiiif_param_1];
	ld.param.u64 	%rd4, [_Z7krnl_10PfS_S_S_S_S_S_S_S_S_fiiiiif_param_3];
	ld.param.u64 	%rd5, [_Z7krnl_10PfS_S_S_S_S_S_S_S_S_fiiiiif_param_4];
	ld.param.u64 	%rd8, [_Z7krnl_10PfS_S_S_S_S_S_S_S_S_fiiiiif_param_7];
	ld.param.u64 	%rd9, [_Z7krnl_10PfS_S_S_S_S_S_S_S_S_fiiiiif_param_8];
	ld.param.u64 	%rd10, [_Z7krnl_10PfS_S_S_S_S_S_S_S_S_fiiiiif_param_9];
	ld.param.f32 	%f1, [_Z7krnl_10PfS_S_S_S_S_S_S_S_S_fiiiiif_param_10];
	ld.param.u32 	%r6, [_Z7krnl_10PfS_S_S_S_S_S_S_S_S_fiiiiif_param_11];
	ld.param.u32 	%r4, [_Z7krnl_10PfS_S_S_S_S_S_S_S_S_fiiiiif_param_12];
	ld.param.u32 	%r8, [_Z7krnl_10PfS_S_S_S_S_S_S_S_S_fiiiiif_param_13];
	ld.param.u32 	%r5, [_Z7krnl_10PfS_S_S_S_S_S_S_S_S_fiiiiif_param_14];
	ld.param.u32 	%r10, [_Z7krnl_10PfS_S_S_S_S_S_S_S_S_fiiiiif_param_15];
	ld.param.f32 	%f2, [_Z7krnl_10PfS_S_S_S_S_S_S_S_S_fiiiiif_param_16];
	mov.u32 	%r11, %ctaid.y;
	cvt.rn.f32.u32 	%f3, %r11;
	mul.f32 	%f4, %f2, %f3;
	cvt.rmi.u32.f32 	%r12, %f4;
	mul.lo.s32 	%r13, %r12, %r10;
	sub.s32 	%r14, %r11, %r13;
	mov.u32 	%r15, %ctaid.x;
	mov.u32 	%r16, %ntid.x;
	shl.b32 	%r17, %r15, 8;
	shr.s32 	%r18, %r17, 8;
	mov.u32 	%r19, %tid.x;
	mad.lo.s32 	%r1, %r18, %r16, %r19;
	mov.u32 	%r20, %ntid.y;
	shl.b32 	%r21, %r14, 8;
	shr.s32 	%r22, %r21, 8;
	mov.u32 	%r23, %tid.y;
	mad.lo.s32 	%r24, %r22, %r20, %r23;
	mov.u32 	%r25, %ntid.z;
	shl.b32 	%r26, %r12, 8;
	shr.s32 	%r27, %r26, 8;
	mov.u32 	%r28, %tid.z;
	mad.lo.s32 	%r29, %r27, %r25, %r28;
	setp.ge.s32 	%p1, %r1, %r4;
	setp.ge.s32 	%p2, %r24, %r6;
	or.pred  	%p3, %p1, %p2;
	setp.ge.s32 	%p4, %r29, %r8;
	or.pred  	%p5, %p3, %p4;
	@%p5 bra 	$L__BB12_2;
	ld.param.u64 	%rd35, [_Z7krnl_10PfS_S_S_S_S_S_S_S_S_fiiiiif_param_6];
	ld.param.u64 	%rd34, [_Z7krnl_10PfS_S_S_S_S_S_S_S_S_fiiiiif_param_5];
	ld.param.u64 	%rd33, [_Z7krnl_10PfS_S_S_S_S_S_S_S_S_fiiiiif_param_2];
	ld.param.u64 	%rd32, [_Z7krnl_10PfS_S_S_S_S_S_S_S_S_fiiiiif_param_0];
	cvta.to.global.u64 	%rd11, %rd32;
	cvta.to.global.u64 	%rd12, %rd2;
	cvta.to.global.u64 	%rd13, %rd33;
	cvta.to.global.u64 	%rd14, %rd9;
	cvta.to.global.u64 	%rd15, %rd10;
	cvta.to.global.u64 	%rd16, %rd4;
	cvta.to.global.u64 	%rd17, %rd5;
	cvta.to.global.u64 	%rd18, %rd34;
	cvta.to.global.u64 	%rd19, %rd35;
	cvta.to.global.u64 	%rd20, %rd8;
	shl.b32 	%r30, %r24, 8;
	shr.s32 	%r31, %r30, 8;
	shl.b32 	%r32, %r4, 8;
	shr.s32 	%r33, %r32, 8;
	shl.b32 	%r34, %r29, 8;
	shr.s32 	%r35, %r34, 8;
	shl.b32 	%r36, %r5, 8;
	shr.s32 	%r37, %r36, 8;
	mad.lo.s32 	%r38, %r35, %r37, %r1;
	mad.lo.s32 	%r39, %r31, %r33, %r38;
	mul.wide.s32 	%rd21, %r39, 4;
	add.s64 	%rd22, %rd11, %rd21;
	ld.global.f32 	%f5, [%rd22];
	add.s64 	%rd23, %rd12, %rd21;
	ld.global.f32 	%f6, [%rd23];
	add.f32 	%f7, %f5, %f6;
	add.s64 	%rd24, %rd13, %rd21;
	ld.global.f32 	%f8, [%rd24];
	sub.f32 	%f9, %f7, %f8;
	add.s64 	%rd25, %rd14, %rd21;
	ld.global.f32 	%f10, [%rd25];
	sub.f32 	%f11, %f9, %f10;
	mul.f32 	%f12, %f1, %f11;
	setp.gt.f32 	%p6, %f12, 0f00000000;
	neg.f32 	%f13, %f12;
	selp.f32 	%f14, %f12, %f13, %p6;
	add.s64 	%rd26, %rd15, %rd21;
	st.global.f32 	[%rd26], %f14;
	add.s64 	%rd27, %rd16, %rd21;
	ld.global.f32 	%f15, [%rd27];
	sub.f32 	%f16, %f15, %f12;
	st.global.f32 	[%rd27], %f16;
	add.s64 	%rd28, %rd17, %rd21;
	ld.global.f32 	%f17, [%rd28];
	add.s64 	%rd29, %rd18, %rd21;
	ld.global.f32 	%f18, [%rd29];
	add.f32 	%f19, %f17, %f18;
	add.s64 	%rd30, %rd19, %rd21;
	ld.global.f32 	%f20, [%rd30];
	sub.f32 	%f21, %f19, %f20;
	ld.global.f32 	%f22, [%rd25];
	add.f32 	%f23, %f21, %f22;
	mul.f32 	%f24, %f1, %f23;
	setp.gt.f32 	%p7, %f24, 0f00000000;
	neg.f32 	%f25, %f24;
	selp.f32 	%f26, %f24, %f25, %p7;
	ld.global.f32 	%f27, [%rd26];
	add.f32 	%f28, %f27, %f26;
	st.global.f32 	[%rd26], %f28;
	add.s64 	%rd31, %rd20, %rd21;
	ld.global.f32 	%f29, [%rd31];
	sub.f32 	%f30, %f29, %f24;
	st.global.f32 	[%rd31], %f30;
$L__BB12_2:
	ret;

}


// ===== COMPILED SASS (sm_100) =====

	.target	sm_100

	.elftype	@"ET_EXEC"


//--------------------- .note.nv.tkinfo           --------------------------
	.section	.note.nv.tkinfo,"",@"SHT_NOTE"
	.sectionflags	@"SHF_NOTE_NV_TKINFO"
	.tkinfo
        /*0018*/ 	.word	0x00000002
        /*0030*/ 	.string	""
        /*0030*/ 	.string	"ptxas"
        /*0030*/ 	.string	"Cuda compilation tools, release 13.0, V13.0.88"
        /*0030*/ 	.string	"Build cuda_13.0.r13.0/compiler.36424714_0"
        /*0030*/ 	.string	"-arch sm_100 -m 64 "



//--------------------- .note.nv.cuinfo           --------------------------
	.section	.note.nv.cuinfo,"",@"SHT_NOTE"
	.sectionflags	@"SHF_NOTE_NV_CUINFO"
        /*0018*/ 	.short	0x0002
        /*001a*/ 	.short	0x0064
        /*001c*/ 	.short	0x0082
	.zero		2


//--------------------- .nv.info                  --------------------------
	.section	.nv.info,"",@"SHT_CUDA_INFO"
	.align	4


	//----- nvinfo : EIATTR_REGCOUNT
	.align		4
        /*0000*/ 	.byte	0x04, 0x2f
        /*0002*/ 	.short	(.L_1 - .L_0)
	.align		4
.L_0:
        /*0004*/ 	.word	index@(_Z6krnl_1PfS_S_S_S_S_S_S_S_S_S_fiiiiif)
        /*0008*/ 	.word	0x00000016


	//----- nvinfo : EIATTR_FRAME_SIZE
	.align		4
.L_1:
        /*000c*/ 	.byte	0x04, 0x11
        /*000e*/ 	.short	(.L_3 - .L_2)
	.align		4
.L_2:
        /*0010*/ 	.word	index@($__internal_6_$__cuda_sm3x_div_rn_noftz_f32_slowpath)
        /*0014*/ 	.word	0x00000000


	//----- nvinfo : EIATTR_FRAME_SIZE
	.align		4
.L_3:
        /*0018*/ 	.byte	0x04, 0x11
        /*001a*/ 	.short	(.L_5 - .L_4)
	.align		4
.L_4:
        /*001c*/ 	.word	index@(_Z6krnl_1PfS_S_S_S_S_S_S_S_S_S_fiiiiif)
        /*0020*/ 	.word	0x00000000


	//----- nvinfo : EIATTR_REGCOUNT
	.align		4
.L_5:
        /*0024*/ 	.byte	0x04, 0x2f
        /*0026*/ 	.short	(.L_7 - .L_6)
	.align		4
.L_6:
        /*0028*/ 	.word	index@(_Z6krnl_2PfS_S_S_fiiiiif)
        /*002c*/ 	.word	0x00000016


	//----- nvinfo : EIATTR_FRAME_SIZE
	.align		4
.L_7:
        /*0030*/ 	.byte	0x04, 0x11
        /*0032*/ 	.short	(.L_9 - .L_8)
	.align		4
.L_8:
        /*0034*/ 	.word	index@(_Z6krnl_2PfS_S_S_fiiiiif)
        /*0038*/ 	.word	0x00000000


	//----- nvinfo : EIATTR_REGCOUNT
	.align		4
.L_9:
        /*003c*/ 	.byte	0x04, 0x2f
        /*003e*/ 	.short	(.L_11 - .L_10)
	.align		4
.L_10:
        /*0040*/ 	.word	index@(_Z6krnl_3PfS_S_S_fiiiiif)
        /*0044*/ 	.word	0x00000012


	//----- nvinfo : EIATTR_FRAME_SIZE
	.align		4
.L_11:
        /*0048*/ 	.byte	0x04, 0x11
        /*004a*/ 	.short	(.L_13 - .L_12)
	.align		4
.L_12:
        /*004c*/ 	.word	index@(_Z6krnl_3PfS_S_S_fiiiiif)
        /*0050*/ 	.word	0x00000000


	//----- nvinfo : EIATTR_REGCOUNT
	.align		4
.L_13:
        /*0054*/ 	.byte	0x04, 0x2f
        /*0056*/ 	.short	(.L_15 - .L_14)
	.align		4
.L_14:
        /*0058*/ 	.word	index@(_Z6krnl_zPfS_S_S_fiiiiif)
        /*005c*/ 	.word	0x00000016


	//----- nvinfo : EIATTR_FRAME_SIZE
	.align		4
.L_15:
        /*0060*/ 	.byte	0x04, 0x11
        /*0062*/ 	.short	(.L_17 - .L_16)
	.align		4
.L_16:
        /*0064*/ 	.word	index@(_Z6krnl_zPfS_S_S_fiiiiif)
        /*0068*/ 	.word	0x00000000


	//----- nvinfo : EIATTR_REGCOUNT
	.align		4
.L_17:
        /*006c*/ 	.byte	0x04, 0x2f
        /*006e*/ 	.short	(.L_19 - .L_18)
	.align		4
.L_18:
        /*0070*/ 	.word	index@(_Z6krnl_4PfS_S_S_S_S_S_S_S_S_iiiiif)
        /*0074*/ 	.word	0x00000014


	//----- nvinfo : EIATTR_FRAME_SIZE
	.align		4
.L_19:
        /*0078*/ 	.byte	0x04, 0x11
        /*007a*/ 	.short	(.L_21 - .L_20)
	.align		4
.L_20:
        /*007c*/ 	.word	index@($__internal_5_$__cuda_sm3x_div_rn_noftz_f32_slowpath)
        /*0080*/ 	.word	0x00000000


	//----- nvinfo : EIATTR_FRAME_SIZE
	.align		4
.L_21:
        /*0084*/ 	.byte	0x04, 0x11
        /*0086*/ 	.short	(.L_23 - .L_22)
	.align		4
.L_22:
        /*0088*/ 	.word	index@($__internal_4_$__cuda_sm20_dsqrt_rn_f64_mediumpath_v1)
        /*008c*/ 	.word	0x00000000


	//----- nvinfo : EIATTR_FRAME_SIZE
	.align		4
.L_23:
        /*0090*/ 	.byte	0x04, 0x11
        /*0092*/ 	.short	(.L_25 - .L_24)
	.align		4
.L_24:
        /*0094*/ 	.word	index@(_Z6krnl_4PfS_S_S_S_S_S_S_S_S_iiiiif)
        /*0098*/ 	.word	0x00000000


	//----- nvinfo : EIATTR_REGCOUNT
	.align		4
.L_25:
        /*009c*/ 	.byte	0x04, 0x2f
        /*009e*/ 	.short	(.L_27 - .L_26)
	.align		4
.L_26:
        /*00a0*/ 	.word	index@(_Z6krnl_5PfS_S_S_iiiiif)
        /*00a4*/ 	.word	0x00000014


	//----- nvinfo : EIATTR_FRAME_SIZE
	.align		4
.L_27:
        /*00a8*/ 	.byte	0x04, 0x11
        /*00aa*/ 	.short	(.L_29 - .L_28)
	.align		4
.L_28:
        /*00ac*/ 	.word	index@(_Z6krnl_5PfS_S_S_iiiiif)
        /*00b0*/ 	.word	0x00000000


	//----- nvinfo : EIATTR_REGCOUNT
	.align		4
.L_29:
        /*00b4*/ 	.byte	0x04, 0x2f
        /*00b6*/ 	.short	(.L_31 - .L_30)
	.align		4
.L_30:
        /*00b8*/ 	.word	index@(_Z6krnl_6PfS_S_S_iiiiif)
        /*00bc*/ 	.word	0x00000012


	//----- nvinfo : EIATTR_FRAME_SIZE
	.align		4
.L_31:
        /*00c0*/ 	.byte	0x04, 0x11
        /*00c2*/ 	.short	(.L_33 - .L_32)
	.align		4
.L_32:
        /*00c4*/ 	.word	index@(_Z6krnl_6PfS_S_S_iiiiif)
        /*00c8*/ 	.word	0x00000000


	//----- nvinfo : EIATTR_REGCOUNT
	.align		4
.L_33:
        /*00cc*/ 	.byte	0x04, 0x2f
        /*00ce*/ 	.short	(.L_35 - .L_34)
	.align		4
.L_34:
        /*00d0*/ 	.word	index@(_Z7krnl_zpPfS_S_S_iiiiif)
        /*00d4*/ 	.word	0x00000016


	//----- nvinfo : EIATTR_FRAME_SIZE
	.align		4
.L_35:
        /*00d8*/ 	.byte	0x04, 0x11
        /*00da*/ 	.short	(.L_37 - .L_36)
	.align		4
.L_36:
        /*00dc*/ 	.word	index@(_Z7krnl_zpPfS_S_S_iiiiif)
        /*00e0*/ 	.word	0x00000000


	//----- nvinfo : EIATTR_REGCOUNT
	.align		4
.L_37:
        /*00e4*/ 	.byte	0x04, 0x2f
        /*00e6*/ 	.short	(.L_39 - .L_38)
	.align		4
.L_38:
        /*00e8*/ 	.word	index@(_Z6krnl_7PfS_S_S_S_S_S_S_iiiiif)
        /*00ec*/ 	.word	0x00000018


	//----- nvinfo : EIATTR_FRAME_SIZE
	.align		4
.L_39:
        /*00f0*/ 	.byte	0x04, 0x11
        /*00f2*/ 	.short	(.L_41 - .L_40)
	.align		4
.L_40:
        /*00f4*/ 	.word	index@(_Z6krnl_7PfS_S_S_S_S_S_S_iiiiif)
        /*00f8*/ 	.word	0x00000000


	//----- nvinfo : EIATTR_REGCOUNT
	.align		4
.L_41:
        /*00fc*/ 	.byte	0x04, 0x2f
        /*00fe*/ 	.short	(.L_43 - .L_42)
	.align		4
.L_42:
        /*0100*/ 	.word	index@(_Z6krnl_8PfS_S_S_S_S_S_S_S_S_S_fiiiiif)
        /*0104*/ 	.word	0x00000014


	//----- nvinfo : EIATTR_FRAME_SIZE
	.align		4
.L_43:
        /*0108*/ 	.byte	0x04, 0x11
        /*010a*/ 	.short	(.L_45 - .L_44)
	.align		4
.L_44:
        /*010c*/ 	.word	index@($__internal_3_$__cuda_sm3x_div_rn_noftz_f32_slowpath)
        /*0110*/ 	.word	0x00000000


	//----- nvinfo : EIATTR_FRAME_SIZE
	.align		4
.L_45:
        /*0114*/ 	.byte	0x04, 0x11
        /*0116*/ 	.short	(.L_47 - .L_46)
	.align		4
.L_46:
        /*0118*/ 	.word	index@($__internal_2_$__cuda_sm20_rcp_rn_f32_slowpath)
        /*011c*/ 	.word	0x00000000


	//----- nvinfo : EIATTR_FRAME_SIZE
	.align		4
.L_47:
        /*0120*/ 	.byte	0x04, 0x11
        /*0122*/ 	.short	(.L_49 - .L_48)
	.align		4
.L_48:
        /*0124*/ 	.word	index@(_Z6krnl_8PfS_S_S_S_S_S_S_S_S_S_fiiiiif)
        /*0128*/ 	.word	0x00000000


	//----- nvinfo : EIATTR_REGCOUNT
	.align		4
.L_49:
        /*012c*/ 	.byte	0x04, 0x2f
        /*012e*/ 	.short	(.L_51 - .L_50)
	.align		4
.L_50:
        /*0130*/ 	.word	index@(_Z6krnl_9PfS_S_S_S_S_S_S_S_S_S_fiiiiif)
        /*0134*/ 	.word	0x00000014


	//----- nvinfo : EIATTR_FRAME_SIZE
	.align		4
.L_51:
        /*0138*/ 	.byte	0x04, 0x11
        /*013a*/ 	.short	(.L_53 - .L_52)
	.align		4
.L_52:
        /*013c*/ 	.word	index@($__internal_1_$__cuda_sm3x_div_rn_noftz_f32_slowpath)
        /*0140*/ 	.word	0x00000000


	//----- nvinfo : EIATTR_FRAME_SIZE
	.align		4
.L_53:
        /*0144*/ 	.byte	0x04, 0x11
        /*0146*/ 	.short	(.L_55 - .L_54)
	.align		4
.L_54:
        /*0148*/ 	.word	index@(_Z6krnl_9PfS_S_S_S_S_S_S_S_S_S_fiiiiif)
        /*014c*/ 	.word	0x00000000


	//----- nvinfo : EIATTR_REGCOUNT
	.align		4
.L_55:
        /*0150*/ 	.byte	0x04, 0x2f
        /*0152*/ 	.short	(.L_57 - .L_56)
	.align		4
.L_56:
        /*0154*/ 	.word	index@(_Z7krnl_qqPfS_S_S_S_S_S_S_S_ffiiiiif)
        /*0158*/ 	.word	0x00000012


	//----- nvinfo : EIATTR_FRAME_SIZE
	.align		4
.L_57:
        /*015c*/ 	.byte	0x04, 0x11
        /*015e*/ 	.short	(.L_59 - .L_58)
	.align		4
.L_58:
        /*0160*/ 	.word	index@($__internal_0_$__cuda_sm3x_div_rn_noftz_f32_slowpath)
        /*0164*/ 	.word	0x00000000


	//----- nvinfo : EIATTR_FRAME_SIZE
	.align		4
.L_59:
        /*0168*/ 	.byte	0x04, 0x11
        /*016a*/ 	.short	(.L_61 - .L_60)
	.align		4
.L_60:
        /*016c*/ 	.word	index@(_Z7krnl_qqPfS_S_S_S_S_S_S_S_ffiiiiif)
        /*0170*/ 	.word	0x00000000


	//----- nvinfo : EIATTR_REGCOUNT
	.align		4
.L_61:
        /*0174*/ 	.byte	0x04, 0x2f
        /*0176*/ 	.short	(.L_63 - .L_62)
	.align		4
.L_62:
        /*0178*/ 	.word	index@(_Z7krnl_10PfS_S_S_S_S_S_S_S_S_fiiiiif)
        /*017c*/ 	.word	0x00000016


	//----- nvinfo : EIATTR_FRAME_SIZE
	.align		4
.L_63:
        /*0180*/ 	.byte	0x04, 0x11
        /*0182*/ 	.short	(.L_65 - .L_64)
	.align		4
.L_64:
        /*0184*/ 	.word	index@(_Z7krnl_10PfS_S_S_S_S_S_S_S_S_fiiiiif)
        /*0188*/ 	.word	0x00000000


	//----- nvinfo : EIATTR_MIN_STACK_SIZE
	.align		4
.L_65:
        /*018c*/ 	.byte	0x04, 0x12
        /*018e*/ 	.short	(.L_67 - .L_66)
	.align		4
.L_66:
        /*0190*/ 	.word	index@(_Z7krnl_10PfS_S_S_S_S_S_S_S_S_fiiiiif)
        /*0194*/ 	.word	0x00000000


	//----- nvinfo : EIATTR_MIN_STACK_SIZE
	.align		4
.L_67:
        /*0198*/ 	.byte	0x04, 0x12
        /*019a*/ 	.short	(.L_69 - .L_68)
	.align		4
.L_68:
        /*019c*/ 	.word	index@(_Z7krnl_qqPfS_S_S_S_S_S_S_S_ffiiiiif)
        /*01a0*/ 	.word	0x00000000


	//----- nvinfo : EIATTR_MIN_STACK_SIZE
	.align		4
.L_69:
        /*01a4*/ 	.byte	0x04, 0x12
        /*01a6*/ 	.short	(.L_71 - .L_70)
	.align		4
.L_70:
        /*01a8*/ 	.word	index@(_Z6krnl_9PfS_S_S_S_S_S_S_S_S_S_fiiiiif)
        /*01ac*/ 	.word	0x00000000


	//----- nvinfo : EIATTR_MIN_STACK_SIZE
	.align		4
.L_71:
        /*01b0*/ 	.byte	0x04, 0x12
        /*01b2*/ 	.short	(.L_73 - .L_72)
	.align		4
.L_72:
        /*01b4*/ 	.word	index@(_Z6krnl_8PfS_S_S_S_S_S_S_S_S_S_fiiiiif)
        /*01b8*/ 	.word	0x00000000


	//----- nvinfo : EIATTR_MIN_STACK_SIZE
	.align		4
.L_73:
        /*01bc*/ 	.byte	0x04, 0x12
        /*01be*/ 	.short	(.L_75 - .L_74)
	.align		4
.L_74:
        /*01c0*/ 	.word	index@(_Z6krnl_7PfS_S_S_S_S_S_S_iiiiif)
        /*01c4*/ 	.word	0x00000000


	//----- nvinfo : EIATTR_MIN_STACK_SIZE
	.align		4
.L_75:
        /*01c8*/ 	.byte	0x04, 0x12
        /*01ca*/ 	.short	(.L_77 - .L_76)
	.align		4
.L_76:
        /*01cc*/ 	.word	index@(_Z7krnl_zpPfS_S_S_iiiiif)
        /*01d0*/ 	.word	0x00000000


	//----- nvinfo : EIATTR_MIN_STACK_SIZE
	.align		4
.L_77:
        /*01d4*/ 	.byte	0x04, 0x12
        /*01d6*/ 	.short	(.L_79 - .L_78)
	.align		4
.L_78:
        /*01d8*/ 	.word	index@(_Z6krnl_6PfS_S_S_iiiiif)
        /*01dc*/ 	.word	0x00000000


	//----- nvinfo : EIATTR_MIN_STACK_SIZE
	.align		4
.L_79:
        /*01e0*/ 	.byte	0x04, 0x12
        /*01e2*/ 	.short	(.L_81 - .L_80)
	.align		4
.L_80:
        /*01e4*/ 	.word	index@(_Z6krnl_5PfS_S_S_iiiiif)
        /*01e8*/ 	.word	0x00000000


	//----- nvinfo : EIATTR_MIN_STACK_SIZE
	.align		4
.L_81:
        /*01ec*/ 	.byte	0x04, 0x12
        /*01ee*/ 	.short	(.L_83 - .L_82)
	.align		4
.L_82:
        /*01f0*/ 	.word	index@(_Z6krnl_4PfS_S_S_S_S_S_S_S_S_iiiiif)
        /*01f4*/ 	.word	0x00000000


	//----- nvinfo : EIATTR_MIN_STACK_SIZE
	.align		4
.L_83:
        /*01f8*/ 	.byte	0x04, 0x12
        /*01fa*/ 	.short	(.L_85 - .L_84)
	.align		4
.L_84:
        /*01fc*/ 	.word	index@(_Z6krnl_zPfS_S_S_fiiiiif)
        /*0200*/ 	.word	0x00000000


	//----- nvinfo : EIATTR_MIN_STACK_SIZE
	.align		4
.L_85:
        /*0204*/ 	.byte	0x04, 0x12
        /*0206*/ 	.short	(.L_87 - .L_86)
	.align		4
.L_86:
        /*0208*/ 	.word	index@(_Z6krnl_3PfS_S_S_fiiiiif)
        /*020c*/ 	.word	0x00000000


	//----- nvinfo : EIATTR_MIN_STACK_SIZE
	.align		4
.L_87:
        /*0210*/ 	.byte	0x04, 0x12
        /*0212*/ 	.short	(.L_89 - .L_88)
	.align		4
.L_88:
        /*0214*/ 	.word	index@(_Z6krnl_2PfS_S_S_fiiiiif)
        /*0218*/ 	.word	0x00000000


	//----- nvinfo : EIATTR_MIN_STACK_SIZE
	.align		4
.L_89:
        /*021c*/ 	.byte	0x04, 0x12
        /*021e*/ 	.short	(.L_91 - .L_90)
	.align		4
.L_90:
        /*0220*/ 	.word	index@(_Z6krnl_1PfS_S_S_S_S_S_S_S_S_S_fiiiiif)
        /*0224*/ 	.word	0x00000000
.L_91:


//--------------------- .nv.compat                --------------------------
	.section	.nv.compat,"",@"SHT_CUDA_COMPAT_INFO"
	.align	4
        /*0000*/ 	.byte	0x02, 0x09, 0x00, 0x00, 0x02, 0x02, 0x01, 0x00, 0x02, 0x05, 0x05, 0x00, 0x03, 0x07, 0x01, 0x01
        /*0010*/ 	.byte	0x02, 0x03, 0x00, 0x00, 0x02, 0x06, 0x01, 0x00, 0x04, 0x0b, 0x08, 0x00, 0x01, 0x00, 0x00, 0x00
        /*0020*/ 	.byte	0x00, 0x00, 0x00, 0x00


//--------------------- .nv.info._Z7krnl_10PfS_S_S_S_S_S_S_S_S_fiiiiif --------------------------
	.section	.nv.info._Z7krnl_10PfS_S_S_S_S_S_S_S_S_fiiiiif,"",@"SHT_CUDA_INFO"
	.sectionflags	@""
	.align	4


	//----- nvinfo : EIATTR_CUDA_API_VERSION
	.align		4
        /*0000*/ 	.byte	0x04, 0x37
        /*0002*/ 	.short	(.L_93 - .L_92)
.L_92:
        /*0004*/ 	.word	0x00000082


	//----- nvinfo : EIATTR_KPARAM_INFO
	.align		4
.L_93:
        /*0008*/ 	.byte	0x04, 0x17
        /*000a*/ 	.short	(.L_95 - .L_94)
.L_94:
        /*000c*/ 	.word	0x00000000
        /*0010*/ 	.short	0x0010
        /*0012*/ 	.short	0x0068
        /*0014*/ 	.byte	0x00, 0xf0, 0x11, 0x00


	//----- nvinfo : EIATTR_KPARAM_INFO
	.align		4
.L_95:
        /*0018*/ 	.byte	0x04, 0x17
        /*001a*/ 	.short	(.L_97 - .L_96)
.L_96:
        /*001c*/ 	.word	0x00000000
        /*0020*/ 	.short	0x000f
        /*0022*/ 	.short	0x0064
        /*0024*/ 	.byte	0x00, 0xf0, 0x11, 0x00


	//----- nvinfo : EIATTR_KPARAM_INFO
	.align		4
.L_97:
        /*0028*/ 	.byte	0x04, 0x17
        /*002a*/ 	.short	(.L_99 - .L_98)
.L_98:
        /*002c*/ 	.word	0x00000000
        /*0030*/ 	.short	0x000e
        /*0032*/ 	.short	0x0060
        /*0034*/ 	.byte	0x00, 0xf0, 0x11, 0x00


	//----- nvinfo : EIATTR_KPARAM_INFO
	.align		4
.L_99:
        /*0038*/ 	.byte	0x04, 0x17
        /*003a*/ 	.short	(.L_101 - .L_100)
.L_100:
        /*003c*/ 	.word	0x00000000
        /*0040*/ 	.short	0x000d
        /*0042*/ 	.short	0x005c
        /*0044*/ 	.byte	0x00, 0xf0, 0x11, 0x00


	//----- nvinfo : EIATTR_KPARAM_INFO
	.align		4
.L_101:
        /*0048*/ 	.byte	0x04, 0x17
        /*004a*/ 	.short	(.L_103 - .L_102)
.L_102:
        /*004c*/ 	.word	0x00000000
        /*0050*/ 	.short	0x000c
        /*0052*/ 	.short	0x0058
        /*0054*/ 	.byte	0x00, 0xf0, 0x11, 0x00


	//----- nvinfo : EIATTR_KPARAM_INFO
	.align		4
.L_103:
        /*0058*/ 	.byte	0x04, 0x17
        /*005a*/ 	.short	(.L_105 - .L_104)
.L_104:
        /*005c*/ 	.word	0x00000000
        /*0060*/ 	.short	0x000b
        /*0062*/ 	.short	0x0054
        /*0064*/ 	.byte	0x00, 0xf0, 0x11, 0x00


	//----- nvinfo : EIATTR_KPARAM_INFO
	.align		4
.L_105:
        /*0068*/ 	.byte	0x04, 0x17
        /*006a*/ 	.short	(.L_107 - .L_106)
.L_106:
        /*006c*/ 	.word	0x00000000
        /*0070*/ 	.short	0x000a
        /*0072*/ 	.short	0x0050
        /*0074*/ 	.byte	0x00, 0xf0, 0x11, 0x00


	//----- nvinfo : EIATTR_KPARAM_INFO
	.align		4
.L_107:
        /*0078*/ 	.byte	0x04, 0x17
        /*007a*/ 	.short	(.L_109 - .L_108)
.L_108:
        /*007c*/ 	.word	0x00000000
        /*0080*/ 	.short	0x0009
        /*0082*/ 	.short	0x0048
        /*0084*/ 	.byte	0x00, 0xf5, 0x21, 0x00


	//----- nvinfo : EIATTR_KPARAM_INFO
	.align		4
.L_109:
        /*0088*/ 	.byte	0x04, 0x17
        /*008a*/ 	.short	(.L_111 - .L_110)
.L_110:
        /*008c*/ 	.word	0x00000000
        /*0090*/ 	.short	0x0008
        /*0092*/ 	.short	0x0040
        /*0094*/ 	.byte	0x00, 0xf5, 0x21, 0x00


	//----- nvinfo : EIATTR_KPARAM_INFO
	.align		4
.L_111:
        /*0098*/ 	.byte	0x04, 0x17
        /*009a*/ 	.short	(.L_113 - .L_112)
.L_112:
        /*009c*/ 	.word	0x00000000
        /*00a0*/ 	.short	0x0007
        /*00a2*/ 	.short	0x0038
        /*00a4*/ 	.byte	0x00, 0xf5, 0x21, 0x00


	//----- nvinfo : EIATTR_KPARAM_INFO
	.align		4
.L_113:
        /*00a8*/ 	.byte	0x04, 0x17
        /*00aa*/ 	.short	(.L_115 - .L_114)
.L_114:
        /*00ac*/ 	.word	0x00000000
        /*00b0*/ 	.short	0x0006
        /*00b2*/ 	.short	0x0030
        /*00b4*/ 	.byte	0x00, 0xf5, 0x21, 0x00


	//----- nvinfo : EIATTR_KPARAM_INFO
	.align		4
.L_115:
        /*00b8*/ 	.byte	0x04, 0x17
        /*00ba*/ 	.short	(.L_117 - .L_116)
.L_116:
        /*00bc*/ 	.word	0x00000000
        /*00c0*/ 	.short	0x0005
        /*00c2*/ 	.short	0x0028
        /*00c4*/ 	.byte	0x00, 0xf5, 0x21, 0x00


	//----- nvinfo : EIATTR_KPARAM_INFO
	.align		4
.L_117:
        /*00c8*/ 	.byte	0x04, 0x17
        /*00ca*/ 	.short	(.L_119 - .L_118)
.L_118:
        /*00cc*/ 	.word	0x00000000
        /*00d0*/ 	.short	0x0004
        /*00d2*/ 	.short	0x0020
        /*00d4*/ 	.byte	0x00, 0xf5, 0x21, 0x00


	//----- nvinfo : EIATTR_KPARAM_INFO
	.align		4
.L_119:
        /*00d8*/ 	.byte	0x04, 0x17
        /*00da*/ 	.short	(.L_121 - .L_120)
.L_120:
        /*00dc*/ 	.word	0x00000000
        /*00e0*/ 	.short	0x0003
        /*00e2*/ 	.short	0x0018
        /*00e4*/ 	.byte	0x00, 0xf5, 0x21, 0x00


	//----- nvinfo : EIATTR_KPARAM_INFO
	.align		4
.L_121:
        /*00e8*/ 	.byte	0x04, 0x17
        /*00ea*/ 	.short	(.L_123 - .L_122)
.L_122:
        /*00ec*/ 	.word	0x00000000
        /*00f0*/ 	.short	0x0002
        /*00f2*/ 	.short	0x0010
        /*00f4*/ 	.byte	0x00, 0xf5, 0x21, 0x00


	//----- nvinfo : EIATTR_KPARAM_INFO
	.align		4
.L_123:
        /*00f8*/ 	.byte	0x04, 0x17
        /*00fa*/ 	.short	(.L_125 - .L_124)
.L_124:
        /*00fc*/ 	.word	0x00000000
        /*0100*/ 	.short	0x0001
        /*0102*/ 	.short	0x0008
        /*0104*/ 	.byte	0x00, 0xf5, 0x21, 0x00


	//----- nvinfo : EIATTR_KPARAM_INFO
	.align		4
.L_125:
        /*0108*/ 	.byte	0x04, 0x17
        /*010a*/ 	.short	(.L_127 - .L_126)
.L_126:
        /*010c*/ 	.word	0x00000000
        /*0110*/ 	.short	0x0000
        /*0112*/ 	.short	0x0000
        /*0114*/ 	.byte	0x00, 0xf5, 0x21, 0x00


	//----- nvinfo : EIATTR_SPARSE_MMA_MASK
	.align		4
.L_127:
        /*0118*/ 	.byte	0x03, 0x50
        /*011a*/ 	.short	0x0000


	//----- nvinfo : EIATTR_MAXREG_COUNT
	.align		4
        /*011c*/ 	.byte	0x03, 0x1b
        /*011e*/ 	.short	0x00ff


	//----- nvinfo : EIATTR_MERCURY_ISA_VERSION
	.align		4
        /*0120*/ 	.byte	0x03, 0x5f
        /*0122*/ 	.short	0x0101


	//----- nvinfo : EIATTR_VRC_CTA_INIT_COUNT
	.align		4
        /*0124*/ 	.byte	0x02, 0x4a
	.zero		1
	.zero		1


	//----- nvinfo : EIATTR_EXIT_INSTR_OFFSETS
	.align		4
        /*0128*/ 	.byte	0x04, 0x1c
        /*012a*/ 	.short	(.L_129 - .L_128)


	//   ....[0]....
.L_128:
        /*012c*/ 	.word	0x000001e0


	//   ....[1]....
        /*0130*/ 	.word	0x000005e0


	//----- nvinfo : EIATTR_CBANK_PARAM_SIZE
	.align		4
.L_129:
        /*0134*/ 	.byte	0x03, 0x19
        /*0136*/ 	.short	0x006c


	//----- nvinfo : EIATTR_PARAM_CBANK
	.align		4
        /*0138*/ 	.byte	0x04, 0x0a
        /*013a*/ 	.short	(.L_131 - .L_130)
	.align		4
.L_130:
        /*013c*/ 	.word	index@(.nv.constant0._Z7krnl_10PfS_S_S_S_S_S_S_S_S_fiiiiif)
        /*0140*/ 	.short	0x0380
        /*0142*/ 	.short	0x006c


	//----- nvinfo : EIATTR_SW_WAR
	.align		4
.L_131:
        /*0144*/ 	.byte	0x04, 0x36
        /*0146*/ 	.short	(.L_133 - .L_132)
.L_132:
        /*0148*/ 	.word	0x00000008
.L_133:


//--------------------- .nv.info._Z7krnl_qqPfS_S_S_S_S_S_S_S_ffiiiiif --------------------------
	.section	.nv.info._Z7krnl_qqPfS_S_S_S_S_S_S_S_ffiiiiif,"",@"SHT_CUDA_INFO"
	.sectionflags	@""
	.align	4


	//----- nvinfo : EIATTR_CUDA_API_VERSION
	.align		4
        /*0000*/ 	.byte	0x04, 0x37
        /*0002*/ 	.short	(.L_135 - .L_134)
.L_134:
        /*0004*/ 	.word	0x00000082


	//----- nvinfo : EIATTR_KPARAM_INFO
	.align		4
.L_135:
        /*0008*/ 	.byte	0x04, 0x17
        /*000a*/ 	.short	(.L_137 - .L_136)
.L_136:
        /*000c*/ 	.word	0x00000000
        /*0010*/ 	.short	0x0010
        /*0012*/ 	.short	0x0064
        /*0014*/ 	.byte	0x00, 0xf0, 0x11, 0x00


	//----- nvinfo : EIATTR_KPARAM_INFO
	.align		4
.L_137:
        /*0018*/ 	.byte	0x04, 0x17
        /*001a*/ 	.short	(.L_139 - .L_138)
.L_138:
        /*001c*/ 	.word	0x00000000
        /*0020*/ 	.short	0x000f
        /*0022*/ 	.short	0x0060
        /*0024*/ 	.byte	0x00, 0xf0, 0x11, 0x00


	//----- nvinfo : EIATTR_KPARAM_INFO
	.align		4
.L_139:
        /*0028*/ 	.byte	0x04, 0x17
        /*002a*/ 	.short	(.L_141 - .L_140)
.L_140:
        /*002c*/ 	.word	0x00000000
        /*0030*/ 	.short	0x000e
        /*0032*/ 	.short	0x005c
        /*0034*/ 	.byte	0x00, 0xf0, 0x11, 0x00


	//----- nvinfo : EIATTR_KPARAM_INFO
	.align		4
.L_141:
        /*0038*/ 	.byte	0x04, 0x17
        /*003a*/ 	.short	(.L_143 - .L_142)
.L_142:
        /*003c*/ 	.word	0x00000000
        /*0040*/ 	.short	0x000d
        /*0042*/ 	.short	0x0058
        /*0044*/ 	.byte	0x00, 0xf0, 0x11, 0x00


	//----- nvinfo : EIATTR_KPARAM_INFO
	.align		4
.L_143:
        /*0048*/ 	.byte	0x04, 0x17
        /*004a*/ 	.short	(.L_145 - .L_144)
.L_144:
        /*004c*/ 	.word	0x00000000
        /*0050*/ 	.short	0x000c
        /*0052*/ 	.short	0x0054
        /*0054*/ 	.byte	0x00, 0xf0, 0x11, 0x00


	//----- nvinfo : EIATTR_KPARAM_INFO
	.align		4
.L_145:
        /*0058*/ 	.byte	0x04, 0x17
        /*005a*/ 	.short	(.L_147 - .L_146)
.L_146:
        /*005c*/ 	.word	0x00000000
        /*0060*/ 	.short	0x000b
        /*0062*/ 	.short	0x0050
        /*0064*/ 	.byte	0x00, 0xf0, 0x11, 0x00


	//----- nvinfo : EIATTR_KPARAM_INFO
	.align		4
.L_147:
        /*0068*/ 	.byte	0x04, 0x17
        /*006a*/ 	.short	(.L_149 - .L_148)
.L_148:
        /*006c*/ 	.word	0x00000000
        /*0070*/ 	.short	0x000a
        /*0072*/ 	.short	0x004c
        /*0074*/ 	.byte	0x00, 0xf0, 0x11, 0x00


	//----- nvinfo : EIATTR_KPARAM_INFO
	.align		4
.L_149:
        /*0078*/ 	.byte	0x04, 0x17
        /*007a*/ 	.short	(.L_151 - .L_150)
.L_150:
        /*007c*/ 	.word	0x00000000
        /*0080*/ 	.short	0x0009
        /*0082*/ 	.short	0x0048
        /*0084*/ 	.byte	0x00, 0xf0, 0x11, 0x00


	//----- nvinfo : EIATTR_KPARAM_INFO
	.align		4
.L_151:
        /*0088*/ 	.byte	0x04, 0x17
        /*008a*/ 	.short	(.L_153 - .L_152)
.L_152:
        /*008c*/ 	.word	0x00000000
        /*0090*/ 	.short	0x0008
        /*0092*/ 	.short	0x0040
        /*0094*/ 	.byte	0x00, 0xf5, 0x21, 0x00


	//----- nvinfo : EIATTR_KPARAM_INFO
	.align		4
.L_153:
        /*0098*/ 	.byte	0x04, 0x17
        /*009a*/ 	.short	(.L_155 - .L_154)
.L_154:
        /*009c*/ 	.word	0x00000000
        /*00a0*/ 	.short	0x0007
        /*00a2*/ 	.short	0x0038
        /*00a4*/ 	.byte	0x00, 0xf5, 0x21, 0x00


	//----- nvinfo : EIATTR_KPARAM_INFO
	.align		4
.L_155:
        /*00a8*/ 	.byte	0x04, 0x17
        /*00aa*/ 	.short	(.L_157 - .L_156)
.L_156:
        /*00ac*/ 	.word	0x00000000
        /*00b0*/ 	.short	0x0006
        /*00b2*/ 	.short	0x0030
        /*00b4*/ 	.byte	0x00, 0xf5, 0x21, 0x00


	//----- nvinfo : EIATTR_KPARAM_INFO
	.align		4
.L_157:
        /*00b8*/ 	.byte	0x04, 0x17
        /*00ba*/ 	.short	(.L_159 - .L_158)
.L_158:
        /*00bc*/ 	.word	0x00000000
        /*00c0*/ 	.short	0x0005
        /*00c2*/ 	.short	0x0028
        /*00c4*/ 	.byte	0x00, 0xf5, 0x21, 0x00


	//----- nvinfo : EIATTR_KPARAM_INFO
	.align		4
.L_159:
        /*00c8*/ 	.byte	0x04, 0x17
        /*00ca*/ 	.short	(.L_161 - .L_160)
.L_160:
        /*00cc*/ 	.word	0x00000000
        /*00d0*/ 	.short	0x0004
        /*00d2*/ 	.short	0x0020
        /*00d4*/ 	.byte	0x00, 0xf5, 0x21, 0x00


	//----- nvinfo : EIATTR_KPARAM_INFO
	.align		4
.L_161:
        /*00d8*/ 	.byte	0x04, 0x17
        /*00da*/ 	.short	(.L_163 - .L_162)
.L_162:
        /*00dc*/ 	.word	0x00000000
        /*00e0*/ 	.short	0x0003
        /*00e2*/ 	.short	0x0018
        /*00e4*/ 	.byte	0x00, 0xf5, 0x21, 0x00


	//----- nvinfo : EIATTR_KPARAM_INFO
	.align		4
.L_163:
        /*00e8*/ 	.byte	0x04, 0x17
        /*00ea*/ 	.short	(.L_165 - .L_164)
.L_164:
        /*00ec*/ 	.word	0x00000000
        /*00f0*/ 	.short	0x0002
        /*00f2*/ 	.short	0x0010
        /*00f4*/ 	.byte	0x00, 0xf5, 0x21, 0x00


	//----- nvinfo : EIATTR_KPARAM_INFO
	.align		4
.L_165:
        /*00f8*/ 	.byte	0x04, 0x17
        /*00fa*/ 	.short	(.L_167 - .L_166)
.L_166:
        /*00fc*/ 	.word	0x00000000
        /*0100*/ 	.short	0x0001
        /*0102*/ 	.short	0x0008
        /*0104*/ 	.byte	0x00, 0xf5, 0x21, 0x00


	//----- nvinfo : EIATTR_KPARAM_INFO
	.align		4
.L_167:
        /*0108*/ 	.byte	0x04, 0x17
        /*010a*/ 	.short	(.L_169 - .L_168)
.L_168:
        /*010c*/ 	.word	0x00000000
        /*0110*/ 	.short	0x0000
        /*0112*/ 	.short	0x0000
        /*0114*/ 	.byte	0x00, 0xf5, 0x21, 0x00


	//----- nvinfo : EIATTR_SPARSE_MMA_MASK
	.align		4
.L_169:
        /*0118*/ 	.byte	0x03, 0x50
        /*011a*/ 	.short	0x0000


	//----- nvinfo : EIATTR_MAXREG_COUNT
	.align		4
        /*011c*/ 	.byte	0x03, 0x1b
        /*011e*/ 	.short	0x00ff


	//----- nvinfo : EIATTR_MERCURY_ISA_VERSION
	.align		4
        /*0120*/ 	.byte	0x03, 0x5f
        /*0122*/ 	.short	0x0101


	//----- nvinfo : EIATTR_VRC_CTA_INIT_COUNT
	.align		4
        /*0124*/ 	.byte	0x02, 0x4a
	.zero		1
	.zero		1


	//----- nvinfo : EIATTR_EXIT_INSTR_OFFSETS
	.align		4
        /*0128*/ 	.byte	0x04, 0x1c
        /*012a*/ 	.short	(.L_171 - .L_170)


	//   ....[0]....
.L_170:
        /*012c*/ 	.word	0x000001d0


	//   ....[1]....
        /*0130*/ 	.word	0x000006f0


	//----- nvinfo : EIATTR_CRS_STACK_SIZE
	.align		4
.L_171:
        /*0134*/ 	.byte	0x04, 0x1e
        /*0136*/ 	.short	(.L_173 - .L_172)
.L_172:
        /*0138*/ 	.word	0x00000000


	//----- nvinfo : EIATTR_CBANK_PARAM_SIZE
	.align		4
.L_173:
        /*013c*/ 	.byte	0x03, 0x19
        /*013e*/ 	.short	0x0068


	//----- nvinfo : EIATTR_PARAM_CBANK
	.align		4
        /*0140*/ 	.byte	0x04, 0x0a
        /*0142*/ 	.short	(.L_175 - .L_174)
	.align		4
.L_174:
        /*0144*/ 	.word	index@(.nv.constant0._Z7krnl_qqPfS_S_S_S_S_S_S_S_ffiiiiif)
        /*0148*/ 	.short	0x0380
        /*014a*/ 	.short	0x0068


	//----- nvinfo : EIATTR_SW_WAR
	.align		4
.L_175:
        /*014c*/ 	.byte	0x04, 0x36
        /*014e*/ 	.short	(.L_177 - .L_176)
.L_176:
        /*0150*/ 	.word	0x00000008
.L_177:


//--------------------- .nv.info._Z6krnl_9PfS_S_S_S_S_S_S_S_S_S_fiiiiif --------------------------
	.section	.nv.info._Z6krnl_9PfS_S_S_S_S_S_S_S_S_S_fiiiiif,"",@"SHT_CUDA_INFO"
	.sectionflags	@""
	.align	4


	//----- nvinfo : EIATTR_CUDA_API_VERSION
	.align		4
        /*0000*/ 	.byte	0x04, 0x37
        /*0002*/ 	.short	(.L_179 - .L_178)
.L_178:
        /*0004*/ 	.word	0x00000082


	//----- nvinfo : EIATTR_KPARAM_INFO
	.align		4
.L_179:
        /*0008*/ 	.byte	0x04, 0x17
        /*000a*/ 	.short	(.L_181 - .L_180)
.L_180:
        /*000c*/ 	.word	0x00000000
        /*0010*/ 	.short	0x0011
        /*0012*/ 	.short	0x0070
        /*0014*/ 	.byte	0x00, 0xf0, 0x11, 0x00


	//----- nvinfo : EIATTR_KPARAM_INFO
	.align		4
.L_181:
        /*0018*/ 	.byte	0x04, 0x17
        /*001a*/ 	.short	(.L_183 - .L_182)
.L_182:
        /*001c*/ 	.word	0x00000000
        /*0020*/ 	.short	0x0010
        /*0022*/ 	.short	0x006c
        /*0024*/ 	.byte	0x00, 0xf0, 0x11, 0x00


	//----- nvinfo : EIATTR_KPARAM_INFO
	.align		4
.L_183:
        /*0028*/ 	.byte	0x04, 0x17
        /*002a*/ 	.short	(.L_185 - .L_184)
.L_184:
        /*002c*/ 	.word	0x00000000
        /*0030*/ 	.short	0x000f
        /*0032*/ 	.short	0x0068
        /*0034*/ 	.byte	0x00, 0xf0, 0x11, 0x00


	//----- nvinfo : EIATTR_KPARAM_INFO
	.align		4
.L_185:
        /*0038*/ 	.byte	0x04, 0x17
        /*003a*/ 	.short	(.L_187 - .L_186)
.L_186:
        /*003c*/ 	.word	0x00000000
        /*0040*/ 	.short	0x000e
        /*0042*/ 	.short	0x0064
        /*0044*/ 	.byte	0x00, 0xf0, 0x11, 0x00


	//----- nvinfo : EIATTR_KPARAM_INFO
	.align		4
.L_187:
        /*0048*/ 	.byte	0x04, 0x17
        /*004a*/ 	.short	(.L_189 - .L_188)
.L_188:
        /*004c*/ 	.word	0x00000000
        /*0050*/ 	.short	0x000d
        /*0052*/ 	.short	0x0060
        /*0054*/ 	.byte	0x00, 0xf0, 0x11, 0x00


	//----- nvinfo : EIATTR_KPARAM_INFO
	.align		4
.L_189:
        /*0058*/ 	.byte	0x04, 0x17
        /*005a*/ 	.short	(.L_191 - .L_190)
.L_190:
        /*005c*/ 	.word	0x00000000
        /*0060*/ 	.short	0x000c
        /*0062*/ 	.short	0x005c
        /*0064*/ 	.byte	0x00, 0xf0, 0x11, 0x00


	//----- nvinfo : EIATTR_KPARAM_INFO
	.align		4
.L_191:
        /*0068*/ 	.byte	0x04, 0x17
        /*006a*/ 	.short	(.L_193 - .L_192)
.L_192:
        /*006c*/ 	.word	0x00000000
        /*0070*/ 	.short	0x000b
        /*0072*/ 	.short	0x0058
        /*0074*/ 	.byte	0x00, 0xf0, 0x11, 0x00


	//----- nvinfo : EIATTR_KPARAM_INFO
	.align		4
.L_193:
        /*0078*/ 	.byte	0x04, 0x17
        /*007a*/ 	.short	(.L_195 - .L_194)
.L_194:
        /*007c*/ 	.word	0x00000000
        /*0080*/ 	.short	0x000a
        /*0082*/ 	.short	0x0050
        /*0084*/ 	.byte	0x00, 0xf5, 0x21, 0x00


	//----- nvinfo : EIATTR_KPARAM_INFO
	.align		4
.L_195:
        /*0088*/ 	.byte	0x04, 0x17
        /*008a*/ 	.short	(.L_197 - .L_196)
.L_196:
        /*008c*/ 	.word	0x00000000
        /*0090*/ 	.short	0x0009
        /*0092*/ 	.short	0x0048
        /*0094*/ 	.byte	0x00, 0xf5, 0x21, 0x00


	//----- nvinfo : EIATTR_KPARAM_INFO
	.align		4
.L_197:
        /*0098*/ 	.byte	0x04, 0x17
        /*009a*/ 	.short	(.L_199 - .L_198)
.L_198:
        /*009c*/ 	.word	0x00000000
        /*00a0*/ 	.short	0x0008
        /*00a2*/ 	.short	0x0040
        /*00a4*/ 	.byte	0x00, 0xf5, 0x21, 0x00


	//----- nvinfo : EIATTR_KPARAM_INFO
	.align		4
.L_199:
        /*00a8*/ 	.byte	0x04, 0x17
        /*00aa*/ 	.short	(.L_201 - .L_200)
.L_200:
        /*00ac*/ 	.word	0x00000000
        /*00b0*/ 	.short	0x0007
        /*00b2*/ 	.short	0x0038
        /*00b4*/ 	.byte	0x00, 0xf5, 0x21, 0x00


	//----- nvinfo : EIATTR_KPARAM_INFO
	.align		4
.L_201:
        /*00b8*/ 	.byte	0x04, 0x17
        /*00ba*/ 	.short	(.L_203 - .L_202)
.L_202:
        /*00bc*/ 	.word	0x00000000
        /*00c0*/ 	.short	0x0006
        /*00c2*/ 	.short	0x0030
        /*00c4*/ 	.byte	0x00, 0xf5, 0x21, 0x00


	//----- nvinfo : EIATTR_KPARAM_INFO
	.align		4
.L_203:
        /*00c8*/ 	.byte	0x04, 0x17
        /*00ca*/ 	.short	(.L_205 - .L_204)
.L_204:
        /*00cc*/ 	.word	0x00000000
        /*00d0*/ 	.short	0x0005
        /*00d2*/ 	.short	0x0028
        /*00d4*/ 	.byte	0x00, 0xf5, 0x21, 0x00


	//----- nvinfo : EIATTR_KPARAM_INFO
	.align		4
.L_205:
        /*00d8*/ 	.byte	0x04, 0x17
        /*00da*/ 	.short	(.L_207 - .L_206)
.L_206:
        /*00dc*/ 	.word	0x00000000
        /*00e0*/ 	.short	0x0004
        /*00e2*/ 	.short	0x0020
        /*00e4*/ 	.byte	0x00, 0xf5, 0x21, 0x00


	//----- nvinfo : EIATTR_KPARAM_INFO
	.align		4
.L_207:
        /*00e8*/ 	.byte	0x04, 0x17
        /*00ea*/ 	.short	(.L_209 - .L_208)
.L_208:
        /*00ec*/ 	.word	0x00000000
        /*00f0*/ 	.short	0x0003
        /*00f2*/ 	.short	0x0018
        /*00f4*/ 	.byte	0x00, 0xf5, 0x21, 0x00


	//----- nvinfo : EIATTR_KPARAM_INFO
	.align		4
.L_209:
        /*00f8*/ 	.byte	0x04, 0x17
        /*00fa*/ 	.short	(.L_211 - .L_210)
.L_210:
        /*00fc*/ 	.word	0x00000000
        /*0100*/ 	.short	0x0002
        /*0102*/ 	.short	0x0010
        /*0104*/ 	.byte	0x00, 0xf5, 0x21, 0x00


	//----- nvinfo : EIATTR_KPARAM_INFO
	.align		4
.L_211:
        /*0108*/ 	.byte	0x04, 0x17
        /*010a*/ 	.short	(.L_213 - .L_212)
.L_212:
        /*010c*/ 	.word	0x00000000
        /*0110*/ 	.short	0x0001
        /*0112*/ 	.short	0x0008
        /*0114*/ 	.byte	0x00, 0xf5, 0x21, 0x00


	//----- nvinfo : EIATTR_KPARAM_INFO
	.align		4
.L_213:
        /*0118*/ 	.byte	0x04, 0x17
        /*011a*/ 	.short	(.L_215 - .L_214)
.L_214:
        /*011c*/ 	.word	0x00000000
        /*0120*/ 	.short	0x0000
        /*0122*/ 	.short	0x0000
        /*0124*/ 	.byte	0x00, 0xf5, 0x21, 0x00


	//----- nvinfo : EIATTR_SPARSE_MMA_MASK
	.align		4
.L_215:
        /*0128*/ 	.byte	0x03, 0x50
        /*012a*/ 	.short	0x0000


	//----- nvinfo : EIATTR_MAXREG_COUNT
	.align		4
        /*012c*/ 	.byte	0x03, 0x1b
        /*012e*/ 	.short	0x00ff


	//----- nvinfo : EIATTR_MERCURY_ISA_VERSION
	.align		4
        /*0130*/ 	.byte	0x03, 0x5f
        /*0132*/ 	.short	0x0101


	//----- nvinfo : EIATTR_VRC_CTA_INIT_COUNT
	.align		4
        /*0134*/ 	.byte	0x02, 0x4a
	.zero		1
	.zero		1


	//----- nvinfo : EIATTR_EXIT_INSTR_OFFSETS
	.align		4
        /*0138*/ 	.byte	0x04, 0x1c
        /*013a*/ 	.short	(.L_217 - .L_216)


	//   ....[0]....
.L_216:
        /*013c*/ 	.word	0x000001e0


	//   ....[1]....
        /*0140*/ 	.word	0x00000750


	//----- nvinfo : EIATTR_CRS_STACK_SIZE
	.align		4
.L_217:
        /*0144*/ 	.byte	0x04, 0x1e
        /*0146*/ 	.short	(.L_219 - .L_218)
.L_218:
        /*0148*/ 	.word	0x00000000


	//----- nvinfo : EIATTR_CBANK_PARAM_SIZE
	.align		4
.L_219:
        /*014c*/ 	.byte	0x03, 0x19
        /*014e*/ 	.short	0x0074


	//----- nvinfo : EIATTR_PARAM_CBANK
	.align		4
        /*0150*/ 	.byte	0x04, 0x0a
        /*0152*/ 	.short	(.L_221 - .L_220)
	.align		4
.L_220:
        /*0154*/ 	.word	index@(.nv.constant0._Z6krnl_9PfS_S_S_S_S_S_S_S_S_S_fiiiiif)
        /*0158*/ 	.short	0x0380
        /*015a*/ 	.short	0x0074


	//----- nvinfo : EIATTR_SW_WAR
	.align		4
.L_221:
        /*015c*/ 	.byte	0x04, 0x36
        /*015e*/ 	.short	(.L_223 - .L_222)
.L_222:
        /*0160*/ 	.word	0x00000008
.L_223:


//--------------------- .nv.info._Z6krnl_8PfS_S_S_S_S_S_S_S_S_S_fiiiiif --------------------------
	.section	.nv.info._Z6krnl_8PfS_S_S_S_S_S_S_S_S_S_fiiiiif,"",@"SHT_CUDA_INFO"
	.sectionflags	@""
	.align	4


	//----- nvinfo : EIATTR_CUDA_API_VERSION
	.align		4
        /*0000*/ 	.byte	0x04, 0x37
        /*0002*/ 	.short	(.L_225 - .L_224)
.L_224:
        /*0004*/ 	.word	0x00000082


	//----- nvinfo : EIATTR_KPARAM_INFO
	.align		4
.L_225:
        /*0008*/ 	.byte	0x04, 0x17
        /*000a*/ 	.short	(.L_227 - .L_226)
.L_226:
        /*000c*/ 	.word	0x00000000
        /*0010*/ 	.short	0x0011
        /*0012*/ 	.short	0x0070
        /*0014*/ 	.byte	0x00, 0xf0, 0x11, 0x00


	//----- nvinfo : EIATTR_KPARAM_INFO
	.align		4
.L_227:
        /*0018*/ 	.byte	0x04, 0x17
        /*001a*/ 	.short	(.L_229 - .L_228)
.L_228:
        /*001c*/ 	.word	0x00000000
        /*0020*/ 	.short	0x0010
        /*0022*/ 	.short	0x006c
        /*0024*/ 	.byte	0x00, 0xf0, 0x11, 0x00


	//----- nvinfo : EIATTR_KPARAM_INFO
	.align		4
.L_229:
        /*0028*/ 	.byte	0x04, 0x17
        /*002a*/ 	.short	(.L_231 - .L_230)
.L_230:
        /*002c*/ 	.word	0x00000000
        /*0030*/ 	.short	0x000f
        /*0032*/ 	.short	0x0068
        /*0034*/ 	.byte	0x00, 0xf0, 0x11, 0x00


	//----- nvinfo : EIATTR_KPARAM_INFO
	.align		4
.L_231:
        /*0038*/ 	.byte	0x04, 0x17
        /*003a*/ 	.short	(.L_233 - .L_232)
.L_232:
        /*003c*/ 	.word	0x00000000
        /*0040*/ 	.short	0x000e
        /*0042*/ 	.short	0x0064
        /*0044*/ 	.byte	0x00, 0xf0, 0x11, 0x00


	//----- nvinfo : EIATTR_KPARAM_INFO
	.align		4
.L_233:
        /*0048*/ 	.byte	0x04, 0x17
        /*004a*/ 	.short	(.L_235 - .L_234)
.L_234:
        /*004c*/ 	.word	0x00000000
        /*0050*/ 	.short	0x000d
        /*0052*/ 	.short	0x0060
        /*0054*/ 	.byte	0x00, 0xf0, 0x11, 0x00


	//----- nvinfo : EIATTR_KPARAM_INFO
	.align		4
.L_235:
        /*0058*/ 	.byte	0x04, 0x17
        /*005a*/ 	.short	(.L_237 - .L_236)
.L_236:
        /*005c*/ 	.word	0x00000000
        /*0060*/ 	.short	0x000c
        /*0062*/ 	.short	0x005c
        /*0064*/ 	.byte	0x00, 0xf0, 0x11, 0x00


	//----- nvinfo : EIATTR_KPARAM_INFO
	.align		4
.L_237:
        /*0068*/ 	.byte	0x04, 0x17
        /*006a*/ 	.short	(.L_239 - .L_238)
.L_238:
        /*006c*/ 	.word	0x00000000
        /*0070*/ 	.short	0x000b
        /*0072*/ 	.short	0x0058
        /*0074*/ 	.byte	0x00, 0xf0, 0x11, 0x00


	//----- nvinfo : EIATTR_KPARAM_INFO
	.align		4
.L_239:
        /*0078*/ 	.byte	0x04, 0x17
        /*007a*/ 	.short	(.L_241 - .L_240)
.L_240:
        /*007c*/ 	.word	0x00000000
        /*0080*/ 	.short	0x000a
        /*0082*/ 	.short	0x0050
        /*0084*/ 	.byte	0x00, 0xf5, 0x21, 0x00


	//----- nvinfo : EIATTR_KPARAM_INFO
	.align		4
.L_241:
        /*0088*/ 	.byte	0x04, 0x17
        /*008a*/ 	.short	(.L_243 - .L_242)
.L_242:
        /*008c*/ 	.word	0x00000000
        /*0090*/ 	.short	0x0009
        /*0092*/ 	.short	0x0048
        /*0094*/ 	.byte	0x00, 0xf5, 0x21, 0x00


	//----- nvinfo : EIATTR_KPARAM_INFO
	.align		4
.L_243:
        /*0098*/ 	.byte	0x04, 0x17
        /*009a*/ 	.short	(.L_245 - .L_244)
.L_244:
        /*009c*/ 	.word	0x00000000
        /*00a0*/ 	.short	0x0008
        /*00a2*/ 	.short	0x0040
        /*00a4*/ 	.byte	0x00, 0xf5, 0x21, 0x00


	//----- nvinfo : EIATTR_KPARAM_INFO
	.align		4
.L_245:
        /*00a8*/ 	.byte	0x04, 0x17
        /*00aa*/ 	.short	(.L_247 - .L_246)
.L_246:
        /*00ac*/ 	.word	0x00000000
        /*00b0*/ 	.short	0x0007
        /*00b2*/ 	.short	0x0038
        /*00b4*/ 	.byte	0x00, 0xf5, 0x21, 0x00


	//----- nvinfo : EIATTR_KPARAM_INFO
	.align		4
.L_247:
        /*00b8*/ 	.byte	0x04, 0x17
        /*00ba*/ 	.short	(.L_249 - .L_248)
.L_248:
        /*00bc*/ 	.word	0x00000000
        /*00c0*/ 	.short	0x0006
        /*00c2*/ 	.short	0x0030
        /*00c4*/ 	.byte	0x00, 0xf5, 0x21, 0x00


	//----- nvinfo : EIATTR_KPARAM_INFO
	.align		4
.L_249:
        /*00c8*/ 	.byte	0x04, 0x17
        /*00ca*/ 	.short	(.L_251 - .L_250)
.L_250:
        /*00cc*/ 	.word	0x00000000
        /*00d0*/ 	.short	0x0005
        /*00d2*/ 	.short	0x0028
        /*00d4*/ 	.byte	0x00, 0xf5, 0x21, 0x00


	//----- nvinfo : EIATTR_KPARAM_INFO
	.align		4
.L_251:
        /*00d8*/ 	.byte	0x04, 0x17
        /*00da*/ 	.short	(.L_253 - .L_252)
.L_252:
        /*00dc*/ 	.word	0x00000000
        /*00e0*/ 	.short	0x0004
        /*00e2*/ 	.short	0x0020
        /*00e4*/ 	.byte	0x00, 0xf5, 0x21, 0x00


	//----- nvinfo : EIATTR_KPARAM_INFO
	.align		4
.L_253:
        /*00e8*/ 	.byte	0x04, 0x17
        /*00ea*/ 	.short	(.L_255 - .L_254)
.L_254:
        /*00ec*/ 	.word	0x00000000
        /*00f0*/ 	.short	0x0003
        /*00f2*/ 	.short	0x0018
        /*00f4*/ 	.byte	0x00, 0xf5, 0x21, 0x00


	//----- nvinfo : EIATTR_KPARAM_INFO
	.align		4
.L_255:
        /*00f8*/ 	.byte	0x04, 0x17
        /*00fa*/ 	.short	(.L_257 - .L_256)
.L_256:
        /*00fc*/ 	.word	0x00000000
        /*0100*/ 	.short	0x0002
        /*0102*/ 	.short	0x0010
        /*0104*/ 	.byte	0x00, 0xf5, 0x21, 0x00


	//----- nvinfo : EIATTR_KPARAM_INFO
	.align		4
.L_257:
        /*0108*/ 	.byte	0x04, 0x17
        /*010a*/ 	.short	(.L_259 - .L_258)
.L_258:
        /*010c*/ 	.word	0x00000000
        /*0110*/ 	.short	0x0001
        /*0112*/ 	.short	0x0008
        /*0114*/ 	.byte	0x00, 0xf5, 0x21, 0x00


	//----- nvinfo : EIATTR_KPARAM_INFO
	.align		4
.L_259:
        /*0118*/ 	.byte	0x04, 0x17
        /*011a*/ 	.short	(.L_261 - .L_260)
.L_260:
        /*011c*/ 	.word	0x00000000
        /*0120*/ 	.short	0x0000
        /*0122*/ 	.short	0x0000
        /*0124*/ 	.byte	0x00, 0xf5, 0x21, 0x00


	//----- nvinfo : EIATTR_SPARSE_MMA_MASK
	.align		4
.L_261:
        /*0128*/ 	.byte	0x03, 0x50
        /*012a*/ 	.short	0x0000


	//----- nvinfo : EIATTR_MAXREG_COUNT
	.align		4
        /*012c*/ 	.byte	0x03, 0x1b
        /*012e*/ 	.short	0x00ff


	//----- nvinfo : EIATTR_MERCURY_ISA_VERSION
	.align		4
        /*0130*/ 	.byte	0x03, 0x5f
        /*0132*/ 	.short	0x0101


	//----- nvinfo : EIATTR_VRC_CTA_INIT_COUNT
	.align		4
        /*0134*/ 	.byte	0x02, 0x4a
	.zero		1
	.zero		1


	//----- nvinfo : EIATTR_EXIT_INSTR_OFFSETS
	.align		4
        /*0138*/ 	.byte	0x04, 0x1c
        /*013a*/ 	.short	(.L_263 - .L_262)


	//   ....[0]....
.L_262:
        /*013c*/ 	.word	0x000001e0


	//   ....[1]....
        /*0140*/ 	.word	0x00000830


	//----- nvinfo : EIATTR_CRS_STACK_SIZE
	.align		4
.L_263:
        /*0144*/ 	.byte	0x04, 0x1e
        /*0146*/ 	.short	(.L_265 - .L_264)
.L_264:
        /*0148*/ 	.word	0x00000000


	//----- nvinfo : EIATTR_CBANK_PARAM_SIZE
	.align		4
.L_265:
        /*014c*/ 	.byte	0x03, 0x19
        /*014e*/ 	.short	0x0074


	//----- nvinfo : EIATTR_PARAM_CBANK
	.align		4
        /*0150*/ 	.byte	0x04, 0x0a
        /*0152*/ 	.short	(.L_267 - .L_266)
	.align		4
.L_266:
        /*0154*/ 	.word	index@(.nv.constant0._Z6krnl_8PfS_S_S_S_S_S_S_S_S_S_fiiiiif)
        /*0158*/ 	.short	0x0380
        /*015a*/ 	.short	0x0074


	//----- nvinfo : EIATTR_SW_WAR
	.align		4
.L_267:
        /*015c*/ 	.byte	0x04, 0x36
        /*015e*/ 	.short	(.L_269 - .L_268)
.L_268:
        /*0160*/ 	.word	0x00000008
.L_269:


//--------------------- .nv.info._Z6krnl_7PfS_S_S_S_S_S_S_iiiiif --------------------------
	.section	.nv.info._Z6krnl_7PfS_S_S_S_S_S_S_iiiiif,"",@"SHT_CUDA_INFO"
	.sectionflags	@""
	.align	4


	//----- nvinfo : EIATTR_CUDA_API_VERSION
	.align		4
        /*0000*/ 	.byte	0x04, 0x37
        /*0002*/ 	.short	(.L_271 - .L_270)
.L_270:
        /*0004*/ 	.word	0x00000082


	//----- nvinfo : EIATTR_KPARAM_INFO
	.align		4
.L_271:
        /*0008*/ 	.byte	0x04, 0x17
        /*000a*/ 	.short	(.L_273 - .L_272)
.L_272:
        /*000c*/ 	.word	0x00000000
        /*0010*/ 	.short	0x000d
        /*0012*/ 	.short	0x0054
        /*0014*/ 	.byte	0x00, 0xf0, 0x11, 0x00


	//----- nvinfo : EIATTR_KPARAM_INFO
	.align		4
.L_273:
        /*0018*/ 	.byte	0x04, 0x17
        /*001a*/ 	.short	(.L_275 - .L_274)
.L_274:
        /*001c*/ 	.word	0x00000000
        /*0020*/ 	.short	0x000c
        /*0022*/ 	.short	0x0050
        /*0024*/ 	.byte	0x00, 0xf0, 0x11, 0x00


	//----- nvinfo : EIATTR_KPARAM_INFO
	.align		4
.L_275:
        /*0028*/ 	.byte	0x04, 0x17
        /*002a*/ 	.short	(.L_277 - .L_276)
.L_276:
        /*002c*/ 	.word	0x00000000
        /*0030*/ 	.short	0x000b
        /*0032*/ 	.short	0x004c
        /*0034*/ 	.byte	0x00, 0xf0, 0x11, 0x00


	//----- nvinfo : EIATTR_KPARAM_INFO
	.align		4
.L_277:
        /*0038*/ 	.byte	0x04, 0x17
        /*003a*/ 	.short	(.L_279 - .L_278)
.L_278:
        /*003c*/ 	.word	0x00000000
        /*0040*/ 	.short	0x000a
        /*0042*/ 	.short	0x0048
        /*0044*/ 	.byte	0x00, 0xf0, 0x11, 0x00


	//----- nvinfo : EIATTR_KPARAM_INFO
	.align		4
.L_279:
        /*0048*/ 	.byte	0x04, 0x17
        /*004a*/ 	.short	(.L_281 - .L_280)
.L_280:
        /*004c*/ 	.word	0x00000000
        /*0050*/ 	.short	0x0009
        /*0052*/ 	.short	0x0044
        /*0054*/ 	.byte	0x00, 0xf0, 0x11, 0x00


	//----- nvinfo : EIATTR_KPARAM_INFO
	.align		4
.L_281:
        /*0058*/ 	.byte	0x04, 0x17
        /*005a*/ 	.short	(.L_283 - .L_282)
.L_282:
        /*005c*/ 	.word	0x00000000
        /*0060*/ 	.short	0x0008
        /*0062*/ 	.short	0x0040
        /*0064*/ 	.byte	0x00, 0xf0, 0x11, 0x00


	//----- nvinfo : EIATTR_KPARAM_INFO
	.align		4
.L_283:
        /*0068*/ 	.byte	0x04, 0x17
        /*006a*/ 	.short	(.L_285 - .L_284)
.L_284:
        /*006c*/ 	.word	0x00000000
        /*0070*/ 	.short	0x0007
        /*0072*/ 	.short	0x0038
        /*0074*/ 	.byte	0x00, 0xf5, 0x21, 0x00


	//----- nvinfo : EIATTR_KPARAM_INFO
	.align		4
.L_285:
        /*0078*/ 	.byte	0x04, 0x17
        /*007a*/ 	.short	(.L_287 - .L_286)
.L_286:
        /*007c*/ 	.word	0x00000000
        /*0080*/ 	.short	0x0006
        /*0082*/ 	.short	0x0030
        /*0084*/ 	.byte	0x00, 0xf5, 0x21, 0x00


	//----- nvinfo : EIATTR_KPARAM_INFO
	.align		4
.L_287:
        /*0088*/ 	.byte	0x04, 0x17
        /*008a*/ 	.short	(.L_289 - .L_288)
.L_288:
        /*008c*/ 	.word	0x00000000
        /*0090*/ 	.short	0x0005
        /*0092*/ 	.short	0x0028
        /*0094*/ 	.byte	0x00, 0xf5, 0x21, 0x00


	//----- nvinfo : EIATTR_KPARAM_INFO
	.align		4
.L_289:
        /*0098*/ 	.byte	0x04, 0x17
        /*009a*/ 	.short	(.L_291 - .L_290)
.L_290:
        /*009c*/ 	.word	0x00000000
        /*00a0*/ 	.short	0x0004
        /*00a2*/ 	.short	0x0020
        /*00a4*/ 	.byte	0x00, 0xf5, 0x21, 0x00


	//----- nvinfo : EIATTR_KPARAM_INFO
	.align		4
.L_291:
        /*00a8*/ 	.byte	0x04, 0x17
        /*00aa*/ 	.short	(.L_293 - .L_292)
.L_292:
        /*00ac*/ 	.word	0x00000000
        /*00b0*/ 	.short	0x0003
        /*00b2*/ 	.short	0x0018
        /*00b4*/ 	.byte	0x00, 0xf5, 0x21, 0x00


	//----- nvinfo : EIATTR_KPARAM_INFO
	.align		4
.L_293:
        /*00b8*/ 	.byte	0x04, 0x17
        /*00ba*/ 	.short	(.L_295 - .L_294)
.L_294:
        /*00bc*/ 	.word	0x00000000
        /*00c0*/ 	.short	0x0002
        /*00c2*/ 	.short	0x0010
        /*00c4*/ 	.byte	0x00, 0xf5, 0x21, 0x00


	//----- nvinfo : EIATTR_KPARAM_INFO
	.align		4
.L_295:
        /*00c8*/ 	.byte	0x04, 0x17
        /*00ca*/ 	.short	(.L_297 - .L_296)
.L_296:
        /*00cc*/ 	.word	0x00000000
        /*00d0*/ 	.short	0x0001
        /*00d2*/ 	.short	0x0008
        /*00d4*/ 	.byte	0x00, 0xf5, 0x21, 0x00


	//----- nvinfo : EIATTR_KPARAM_INFO
	.align		4
.L_297:
        /*00d8*/ 	.byte	0x04, 0x17
        /*00da*/ 	.short	(.L_299 - .L_298)
.L_298:
        /*00dc*/ 	.word	0x00000000
        /*00e0*/ 	.short	0x0000
        /*00e2*/ 	.short	0x0000
        /*00e4*/ 	.byte	0x00, 0xf5, 0x21, 0x00


	//----- nvinfo : EIATTR_SPARSE_MMA_MASK
	.align		4
.L_299:
        /*00e8*/ 	.byte	0x03, 0x50
        /*00ea*/ 	.short	0x0000


	//----- nvinfo : EIATTR_MAXREG_COUNT
	.align		4
        /*00ec*/ 	.byte	0x03, 0x1b
        /*00ee*/ 	.short	0x00ff


	//----- nvinfo : EIATTR_MERCURY_ISA_VERSION
	.align		4
        /*00f0*/ 	.byte	0x03, 0x5f
        /*00f2*/ 	.short	0x0101


	//----- nvinfo : EIATTR_VRC_CTA_INIT_COUNT
	.align		4
        /*00f4*/ 	.byte	0x02, 0x4a
	.zero		1
	.zero		1


	//----- nvinfo : EIATTR_EXIT_INSTR_OFFSETS
	.align		4
        /*00f8*/ 	.byte	0x04, 0x1c
        /*00fa*/ 	.short	(.L_301 - .L_300)


	//   ....[0]....
.L_300:
        /*00fc*/ 	.word	0x000001d0


	//   ....[1]....
        /*0100*/ 	.word	0x00000580


	//----- nvinfo : EIATTR_CBANK_PARAM_SIZE
	.align		4
.L_301:
        /*0104*/ 	.byte	0x03, 0x19
        /*0106*/ 	.short	0x0058


	//----- nvinfo : EIATTR_PARAM_CBANK
	.align		4
        /*0108*/ 	.byte	0x04, 0x0a
        /*010a*/ 	.short	(.L_303 - .L_302)
	.align		4
.L_302:
        /*010c*/ 	.word	index@(.nv.constant0._Z6krnl_7PfS_S_S_S_S_S_S_iiiiif)
        /*0110*/ 	.short	0x0380
        /*0112*/ 	.short	0x0058


	//----- nvinfo : EIATTR_SW_WAR
	.align		4
.L_303:
        /*0114*/ 	.byte	0x04, 0x36
        /*0116*/ 	.short	(.L_305 - .L_304)
.L_304:
        /*0118*/ 	.word	0x00000008
.L_305:


//--------------------- .nv.info._Z7krnl_zpPfS_S_S_iiiiif --------------------------
	.section	.nv.info._Z7krnl_zpPfS_S_S_iiiiif,"",@"SHT_CUDA_INFO"
	.sectionflags	@""
	.align	4


	//----- nvinfo : EIATTR_CUDA_API_VERSION
	.align		4
        /*0000*/ 	.byte	0x04, 0x37
        /*0002*/ 	.short	(.L_307 - .L_306)
.L_306:
        /*0004*/ 	.word	0x00000082


	//----- nvinfo : EIATTR_KPARAM_INFO
	.align		4
.L_307:
        /*0008*/ 	.byte	0x04, 0x17
        /*000a*/ 	.short	(.L_309 - .L_308)
.L_308:
        /*000c*/ 	.word	0x00000000
        /*0010*/ 	.short	0x0009
        /*0012*/ 	.short	0x0034
        /*0014*/ 	.byte	0x00, 0xf0, 0x11, 0x00


	//----- nvinfo : EIATTR_KPARAM_INFO
	.align		4
.L_309:
        /*0018*/ 	.byte	0x04, 0x17
        /*001a*/ 	.short	(.L_311 - .L_310)
.L_310:
        /*001c*/ 	.word	0x00000000
        /*0020*/ 	.short	0x0008
        /*0022*/ 	.short	0x0030
        /*0024*/ 	.byte	0x00, 0xf0, 0x11, 0x00


	//----- nvinfo : EIATTR_KPARAM_INFO
	.align		4
.L_311:
        /*0028*/ 	.byte	0x04, 0x17
        /*002a*/ 	.short	(.L_313 - .L_312)
.L_312:
        /*002c*/ 	.word	0x00000000
        /*0030*/ 	.short	0x0007
        /*0032*/ 	.short	0x002c
        /*0034*/ 	.byte	0x00, 0xf0, 0x11, 0x00


	//----- nvinfo : EIATTR_KPARAM_INFO
	.align		4
.L_313:
        /*0038*/ 	.byte	0x04, 0x17
        /*003a*/ 	.short	(.L_315 - .L_314)
.L_314:
        /*003c*/ 	.word	0x00000000
        /*0040*/ 	.short	0x0006
        /*0042*/ 	.short	0x0028
        /*0044*/ 	.byte	0x00, 0xf0, 0x11, 0x00


	//----- nvinfo : EIATTR_KPARAM_INFO
	.align		4
.L_315:
        /*0048*/ 	.byte	0x04, 0x17
        /*004a*/ 	.short	(.L_317 - .L_316)
.L_316:
        /*004c*/ 	.word	0x00000000
        /*0050*/ 	.short	0x0005
        /*0052*/ 	.short	0x0024
        /*0054*/ 	.byte	0x00, 0xf0, 0x11, 0x00


	//----- nvinfo : EIATTR_KPARAM_INFO
	.align		4
.L_317:
        /*0058*/ 	.byte	0x04, 0x17
        /*005a*/ 	.short	(.L_319 - .L_318)
.L_318:
        /*005c*/ 	.word	0x00000000
        /*0060*/ 	.short	0x0004
        /*0062*/ 	.short	0x0020
        /*0064*/ 	.byte	0x00, 0xf0, 0x11, 0x00


	//----- nvinfo : EIATTR_KPARAM_INFO
	.align		4
.L_319:
        /*0068*/ 	.byte	0x04, 0x17
        /*006a*/ 	.short	(.L_321 - .L_320)
.L_320:
        /*006c*/ 	.word	0x00000000
        /*0070*/ 	.short	0x0003
        /*0072*/ 	.short	0x0018
        /*0074*/ 	.byte	0x00, 0xf5, 0x21, 0x00


	//----- nvinfo : EIATTR_KPARAM_INFO
	.align		4
.L_321:
        /*0078*/ 	.byte	0x04, 0x17
        /*007a*/ 	.short	(.L_323 - .L_322)
.L_322:
        /*007c*/ 	.word	0x00000000
        /*0080*/ 	.short	0x0002
        /*0082*/ 	.short	0x0010
        /*0084*/ 	.byte	0x00, 0xf5, 0x21, 0x00


	//----- nvinfo : EIATTR_KPARAM_INFO
	.align		4
.L_323:
        /*0088*/ 	.byte	0x04, 0x17
        /*008a*/ 	.short	(.L_325 - .L_324)
.L_324:
        /*008c*/ 	.word	0x00000000
        /*0090*/ 	.short	0x0001
        /*0092*/ 	.short	0x0008
        /*0094*/ 	.byte	0x00, 0xf5, 0x21, 0x00


	//----- nvinfo : EIATTR_KPARAM_INFO
	.align		4
.L_325:
        /*0098*/ 	.byte	0x04, 0x17
        /*009a*/ 	.short	(.L_327 - .L_326)
.L_326:
        /*009c*/ 	.word	0x00000000
        /*00a0*/ 	.short	0x0000
        /*00a2*/ 	.short	0x0000
        /*00a4*/ 	.byte	0x00, 0xf5, 0x21, 0x00


	//----- nvinfo : EIATTR_SPARSE_MMA_MASK
	.align		4
.L_327:
        /*00a8*/ 	.byte	0x03, 0x50
        /*00aa*/ 	.short	0x0000


	//----- nvinfo : EIATTR_MAXREG_COUNT
	.align		4
        /*00ac*/ 	.byte	0x03, 0x1b
        /*00ae*/ 	.short	0x00ff


	//----- nvinfo : EIATTR_MERCURY_ISA_VERSION
	.align		4
        /*00b0*/ 	.byte	0x03, 0x5f
        /*00b2*/ 	.short	0x0101


	//----- nvinfo : EIATTR_VRC_CTA_INIT_COUNT
	.align		4
        /*00b4*/ 	.byte	0x02, 0x4a
	.zero		1
	.zero		1


	//----- nvinfo : EIATTR_EXIT_INSTR_OFFSETS
	.align		4
        /*00b8*/ 	.byte	0x04, 0x1c
        /*00ba*/ 	.short	(.L_329 - .L_328)


	//   ....[0]....
.L_328:
        /*00bc*/ 	.word	0x000001e0


	//   ....[1]....
        /*00c0*/ 	.word	0x00000440


	//----- nvinfo : EIATTR_CBANK_PARAM_SIZE
	.align		4
.L_329:
        /*00c4*/ 	.byte	0x03, 0x19
        /*00c6*/ 	.short	0x0038


	//----- nvinfo : EIATTR_PARAM_CBANK
	.align		4
        /*00c8*/ 	.byte	0x04, 0x0a
        /*00ca*/ 	.short	(.L_331 - .L_330)
	.align		4
.L_330:
        /*00cc*/ 	.word	index@(.nv.constant0._Z7krnl_zpPfS_S_S_iiiiif)
        /*00d0*/ 	.short	0x0380
        /*00d2*/ 	.short	0x0038


	//----- nvinfo : EIATTR_SW_WAR
	.align		4
.L_331:
        /*00d4*/ 	.byte	0x04, 0x36
        /*00d6*/ 	.short	(.L_333 - .L_332)
.L_332:
        /*00d8*/ 	.word	0x00000008
.L_333:


//--------------------- .nv.info._Z6krnl_6PfS_S_S_iiiiif --------------------------
	.section	.nv.info._Z6krnl_6PfS_S_S_iiiiif,"",@"SHT_CUDA_INFO"
	.sectionflags	@""
	.align	4


	//----- nvinfo : EIATTR_CUDA_API_VERSION
	.align		4
        /*0000*/ 	.byte	0x04, 0x37
        /*0002*/ 	.short	(.L_335 - .L_334)
.L_334:
        /*0004*/ 	.word	0x00000082


	//----- nvinfo : EIATTR_KPARAM_INFO
	.align		4
.L_335:
        /*0008*/ 	.byte	0x04, 0x17
        /*000a*/ 	.short	(.L_337 - .L_336)
.L_336:
        /*000c*/ 	.word	0x00000000
        /*0010*/ 	.short	0x0009
        /*0012*/ 	.short	0x0034
        /*0014*/ 	.byte	0x00, 0xf0, 0x11, 0x00


	//----- nvinfo : EIATTR_KPARAM_INFO
	.align		4
.L_337:
        /*0018*/ 	.byte	0x04, 0x17
        /*001a*/ 	.short	(.L_339 - .L_338)
.L_338:
        /*001c*/ 	.word	0x00000000
        /*0020*/ 	.short	0x0008
        /*0022*/ 	.short	0x0030
        /*0024*/ 	.byte	0x00, 0xf0, 0x11, 0x00


	//----- nvinfo : EIATTR_KPARAM_INFO
	.align		4
.L_339:
        /*0028*/ 	.byte	0x04, 0x17
        /*002a*/ 	.short	(.L_341 - .L_340)
.L_340:
        /*002c*/ 	.word	0x00000000
        /*0030*/ 	.short	0x0007
        /*0032*/ 	.short	0x002c
        /*0034*/ 	.byte	0x00, 0xf0, 0x11, 0x00


	//----- nvinfo : EIATTR_KPARAM_INFO
	.align		4
.L_341:
        /*0038*/ 	.byte	0x04, 0x17
        /*003a*/ 	.short	(.L_343 - .L_342)
.L_342:
        /*003c*/ 	.word	0x00000000
        /*0040*/ 	.short	0x0006
        /*0042*/ 	.short	0x0028
        /*0044*/ 	.byte	0x00, 0xf0, 0x11, 0x00


	//----- nvinfo : EIATTR_KPARAM_INFO
	.align		4
.L_343:
        /*0048*/ 	.byte	0x04, 0x17
        /*004a*/ 	.short	(.L_345 - .L_344)
.L_344:
        /*004c*/ 	.word	0x00000000
        /*0050*/ 	.short	0x0005
        /*0052*/ 	.short	0x0024
        /*0054*/ 	.byte	0x00, 0xf0, 0x11, 0x00


	//----- nvinfo : EIATTR_KPARAM_INFO
	.align		4
.L_345:
        /*0058*/ 	.byte	0x04, 0x17
        /*005a*/ 	.short	(.L_347 - .L_346)
.L_346:
        /*005c*/ 	.word	0x00000000
        /*0060*/ 	.short	0x0004
        /*0062*/ 	.short	0x0020
        /*0064*/ 	.byte	0x00, 0xf0, 0x11, 0x00


	//----- nvinfo : EIATTR_KPARAM_INFO
	.align		4
.L_347:
        /*0068*/ 	.byte	0x04, 0x17
        /*006a*/ 	.short	(.L_349 - .L_348)
.L_348:
        /*006c*/ 	.word	0x00000000
        /*0070*/ 	.short	0x0003
        /*0072*/ 	.short	0x0018
        /*0074*/ 	.byte	0x00, 0xf5, 0x21, 0x00


	//----- nvinfo : EIATTR_KPARAM_INFO
	.align		4
.L_349:
        /*0078*/ 	.byte	0x04, 0x17
        /*007a*/ 	.short	(.L_351 - .L_350)
.L_350:
        /*007c*/ 	.word	0x00000000
        /*0080*/ 	.short	0x0002
        /*0082*/ 	.short	0x0010
        /*0084*/ 	.byte	0x00, 0xf5, 0x21, 0x00


	//----- nvinfo : EIATTR_KPARAM_INFO
	.align		4
.L_351:
        /*0088*/ 	.byte	0x04, 0x17
        /*008a*/ 	.short	(.L_353 - .L_352)
.L_352:
        /*008c*/ 	.word	0x00000000
        /*0090*/ 	.short	0x0001
        /*0092*/ 	.short	0x0008
        /*0094*/ 	.byte	0x00, 0xf5, 0x21, 0x00


	//----- nvinfo : EIATTR_KPARAM_INFO
	.align		4
.L_353:
        /*0098*/ 	.byte	0x04, 0x17
        /*009a*/ 	.short	(.L_355 - .L_354)
.L_354:
        /*009c*/ 	.word	0x00000000
        /*00a0*/ 	.short	0x0000
        /*00a2*/ 	.short	0x0000
        /*00a4*/ 	.byte	0x00, 0xf5, 0x21, 0x00


	//----- nvinfo : EIATTR_SPARSE_MMA_MASK
	.align		4
.L_355:
        /*00a8*/ 	.byte	0x03, 0x50
        /*00aa*/ 	.short	0x0000


	//----- nvinfo : EIATTR_MAXREG_COUNT
	.align		4
        /*00ac*/ 	.byte	0x03, 0x1b
        /*00ae*/ 	.short	0x00ff


	//----- nvinfo : EIATTR_MERCURY_ISA_VERSION
	.align		4
        /*00b0*/ 	.byte	0x03, 0x5f
        /*00b2*/ 	.short	0x0101


	//----- nvinfo : EIATTR_VRC_CTA_INIT_COUNT
	.align		4
        /*00b4*/ 	.byte	0x02, 0x4a
	.zero		1
	.zero		1


	//----- nvinfo : EIATTR_EXIT_INSTR_OFFSETS
	.align		4
        /*00b8*/ 	.byte	0x04, 0x1c
        /*00ba*/ 	.short	(.L_357 - .L_356)


	//   ....[0]....
.L_356:
        /*00bc*/ 	.word	0x000001e0


	//   ....[1]....
        /*00c0*/ 	.word	0x00000470


	//----- nvinfo : EIATTR_CBANK_PARAM_SIZE
	.align		4
.L_357:
        /*00c4*/ 	.byte	0x03, 0x19
        /*00c6*/ 	.short	0x0038


	//----- nvinfo : EIATTR_PARAM_CBANK
	.align		4
        /*00c8*/ 	.byte	0x04, 0x0a
        /*00ca*/ 	.short	(.L_359 - .L_358)
	.align		4
.L_358:
        /*00cc*/ 	.word	index@(.nv.constant0._Z6krnl_6PfS_S_S_iiiiif)
        /*00d0*/ 	.short	0x0380
        /*00d2*/ 	.short	0x0038


	//----- nvinfo : EIATTR_SW_WAR
	.align		4
.L_359:
        /*00d4*/ 	.byte	0x04, 0x36
        /*00d6*/ 	.short	(.L_361 - .L_360)
.L_360:
        /*00d8*/ 	.word	0x00000008
.L_361:


//--------------------- .nv.info._Z6krnl_5PfS_S_S_iiiiif --------------------------
	.section	.nv.info._Z6krnl_5PfS_S_S_iiiiif,"",@"SHT_CUDA_INFO"
	.sectionflags	@""
	.align	4


	//----- nvinfo : EIATTR_CUDA_API_VERSION
	.align		4
        /*0000*/ 	.byte	0x04, 0x37
        /*0002*/ 	.short	(.L_363 - .L_362)
.L_362:
        /*0004*/ 	.word	0x00000082


	//----- nvinfo : EIATTR_KPARAM_INFO
	.align		4
.L_363:
        /*0008*/ 	.byte	0x04, 0x17
        /*000a*/ 	.short	(.L_365 - .L_364)
.L_364:
        /*000c*/ 	.word	0x00000000
        /*0010*/ 	.short	0x0009
        /*0012*/ 	.short	0x0034
        /*0014*/ 	.byte	0x00, 0xf0, 0x11, 0x00


	//----- nvinfo : EIATTR_KPARAM_INFO
	.align		4
.L_365:
        /*0018*/ 	.byte	0x04, 0x17
        /*001a*/ 	.short	(.L_367 - .L_366)
.L_366:
        /*001c*/ 	.word	0x00000000
        /*0020*/ 	.short	0x0008
        /*0022*/ 	.short	0x0030
        /*0024*/ 	.byte	0x00, 0xf0, 0x11, 0x00


	//----- nvinfo : EIATTR_KPARAM_INFO
	.align		4
.L_367:
        /*0028*/ 	.byte	0x04, 0x17
        /*002a*/ 	.short	(.L_369 - .L_368)
.L_368:
        /*002c*/ 	.word	0x00000000
        /*0030*/ 	.short	0x0007
        /*0032*/ 	.short	0x002c
        /*0034*/ 	.byte	0x00, 0xf0, 0x11, 0x00


	//----- nvinfo : EIATTR_KPARAM_INFO
	.align		4
.L_369:
        /*0038*/ 	.byte	0x04, 0x17
        /*003a*/ 	.short	(.L_371 - .L_370)
.L_370:
        /*003c*/ 	.word	0x00000000
        /*0040*/ 	.short	0x0006
        /*0042*/ 	.short	0x0028
        /*0044*/ 	.byte	0x00, 0xf0, 0x11, 0x00


	//----- nvinfo : EIATTR_KPARAM_INFO
	.align		4
.L_371:
        /*0048*/ 	.byte	0x04, 0x17
        /*004a*/ 	.short	(.L_373 - .L_372)
.L_372:
        /*004c*/ 	.word	0x00000000
        /*0050*/ 	.short	0x0005
        /*0052*/ 	.short	0x0024
        /*0054*/ 	.byte	0x00, 0xf0, 0x11, 0x00


	//----- nvinfo : EIATTR_KPARAM_INFO
	.align		4
.L_373:
        /*0058*/ 	.byte	0x04, 0x17
        /*005a*/ 	.short	(.L_375 - .L_374)
.L_374:
        /*005c*/ 	.word	0x00000000
        /*0060*/ 	.short	0x0004
        /*0062*/ 	.short	0x0020
        /*0064*/ 	.byte	0x00, 0xf0, 0x11, 0x00


	//----- nvinfo : EIATTR_KPARAM_INFO
	.align		4
.L_375:
        /*0068*/ 	.byte	0x04, 0x17
        /*006a*/ 	.short	(.L_377 - .L_376)
.L_376:
        /*006c*/ 	.word	0x00000000
        /*0070*/ 	.short	0x0003
        /*0072*/ 	.short	0x0018
        /*0074*/ 	.byte	0x00, 0xf5, 0x21, 0x00


	//----- nvinfo : EIATTR_KPARAM_INFO
	.align		4
.L_377:
        /*0078*/ 	.byte	0x04, 0x17
        /*007a*/ 	.short	(.L_379 - .L_378)
.L_378:
        /*007c*/ 	.word	0x00000000
        /*0080*/ 	.short	0x0002
        /*0082*/ 	.short	0x0010
        /*0084*/ 	.byte	0x00, 0xf5, 0x21, 0x00


	//----- nvinfo : EIATTR_KPARAM_INFO
	.align		4
.L_379:
        /*0088*/ 	.byte	0x04, 0x17
        /*008a*/ 	.short	(.L_381 - .L_380)
.L_380:
        /*008c*/ 	.word	0x00000000
        /*0090*/ 	.short	0x0001
        /*0092*/ 	.short	0x0008
        /*0094*/ 	.byte	0x00, 0xf5, 0x21, 0x00


	//----- nvinfo : EIATTR_KPARAM_INFO
	.align		4
.L_381:
        /*0098*/ 	.byte	0x04, 0x17
        /*009a*/ 	.short	(.L_383 - .L_382)
.L_382:
        /*009c*/ 	.word	0x00000000
        /*00a0*/ 	.short	0x0000
        /*00a2*/ 	.short	0x0000
        /*00a4*/ 	.byte	0x00, 0xf5, 0x21, 0x00


	//----- nvinfo : EIATTR_SPARSE_MMA_MASK
	.align		4
.L_383:
        /*00a8*/ 	.byte	0x03, 0x50
        /*00aa*/ 	.short	0x0000


	//----- nvinfo : EIATTR_MAXREG_COUNT
	.align		4
        /*00ac*/ 	.byte	0x03, 0x1b
        /*00ae*/ 	.short	0x00ff


	//----- nvinfo : EIATTR_MERCURY_ISA_VERSION
	.align		4
        /*00b0*/ 	.byte	0x03, 0x5f
        /*00b2*/ 	.short	0x0101


	//----- nvinfo : EIATTR_VRC_CTA_INIT_COUNT
	.align		4
        /*00b4*/ 	.byte	0x02, 0x4a
	.zero		1
	.zero		1


	//----- nvinfo : EIATTR_EXIT_INSTR_OFFSETS
	.align		4
        /*00b8*/ 	.byte	0x04, 0x1c
        /*00ba*/ 	.short	(.L_385 - .L_384)


	//   ....[0]....
.L_384:
        /*00bc*/ 	.word	0x000001e0


	//   ....[1]....
        /*00c0*/ 	.word	0x000004a0


	//----- nvinfo : EIATTR_CBANK_PARAM_SIZE
	.align		4
.L_385:
        /*00c4*/ 	.byte	0x03, 0x19
        /*00c6*/ 	.short	0x0038


	//----- nvinfo : EIATTR_PARAM_CBANK
	.align		4
        /*00c8*/ 	.byte	0x04, 0x0a
        /*00ca*/ 	.short	(.L_387 - .L_386)
	.align		4
.L_386:
        /*00cc*/ 	.word	index@(.nv.constant0._Z6krnl_5PfS_S_S_iiiiif)
        /*00d0*/ 	.short	0x0380
        /*00d2*/ 	.short	0x0038


	//----- nvinfo : EIATTR_SW_WAR
	.align		4
.L_387:
        /*00d4*/ 	.byte	0x04, 0x36
        /*00d6*/ 	.short	(.L_389 - .L_388)
.L_388:
        /*00d8*/ 	.word	0x00000008
.L_389:


//--------------------- .nv.info._Z6krnl_4PfS_S_S_S_S_S_S_S_S_iiiiif --------------------------
	.section	.nv.info._Z6krnl_4PfS_S_S_S_S_S_S_S_S_iiiiif,"",@"SHT_CUDA_INFO"
	.sectionflags	@""
	.align	4


	//----- nvinfo : EIATTR_CUDA_API_VERSION
	.align		4
        /*0000*/ 	.byte	0x04, 0x37
        /*0002*/ 	.short	(.L_391 - .L_390)
.L_390:
        /*0004*/ 	.word	0x00000082


	//----- nvinfo : EIATTR_KPARAM_INFO
	.align		4
.L_391:
        /*0008*/ 	.byte	0x04, 0x17
        /*000a*/ 	.short	(.L_393 - .L_392)
.L_392:
        /*000c*/ 	.word	0x00000000
        /*0010*/ 	.short	0x000f
        /*0012*/ 	.short	0x0064
        /*0014*/ 	.byte	0x00, 0xf0, 0x11, 0x00


	//----- nvinfo : EIATTR_KPARAM_INFO
	.align		4
.L_393:
        /*0018*/ 	.byte	0x04, 0x17
        /*001a*/ 	.short	(.L_395 - .L_394)
.L_394:
        /*001c*/ 	.word	0x00000000
        /*0020*/ 	.short	0x000e
        /*0022*/ 	.short	0x0060
        /*0024*/ 	.byte	0x00, 0xf0, 0x11, 0x00


	//----- nvinfo : EIATTR_KPARAM_INFO
	.align		4
.L_395:
        /*0028*/ 	.byte	0x04, 0x17
        /*002a*/ 	.short	(.L_397 - .L_396)
.L_396:
        /*002c*/ 	.word	0x00000000
        /*0030*/ 	.short	0x000d
        /*0032*/ 	.short	0x005c
        /*0034*/ 	.byte	0x00, 0xf0, 0x11, 0x00


	//----- nvinfo : EIATTR_KPARAM_INFO
	.align		4
.L_397:
        /*0038*/ 	.byte	0x04, 0x17
        /*003a*/ 	.short	(.L_399 - .L_398)
.L_398:
        /*003c*/ 	.word	0x00000000
        /*0040*/ 	.short	0x000c
        /*0042*/ 	.short	0x0058
        /*0044*/ 	.byte	0x00, 0xf0, 0x11, 0x00


	//----- nvinfo : EIATTR_KPARAM_INFO
	.align		4
.L_399:
        /*0048*/ 	.byte	0x04, 0x17
        /*004a*/ 	.short	(.L_401 - .L_400)
.L_400:
        /*004c*/ 	.word	0x00000000
        /*0050*/ 	.short	0x000b
        /*0052*/ 	.short	0x0054
        /*0054*/ 	.byte	0x00, 0xf0, 0x11, 0x00


	//----- nvinfo : EIATTR_KPARAM_INFO
	.align		4
.L_401:
        /*0058*/ 	.byte	0x04, 0x17
        /*005a*/ 	.short	(.L_403 - .L_402)
.L_402:
        /*005c*/ 	.word	0x00000000
        /*0060*/ 	.short	0x000a
        /*0062*/ 	.short	0x0050
        /*0064*/ 	.byte	0x00, 0xf0, 0x11, 0x00


	//----- nvinfo : EIATTR_KPARAM_INFO
	.align		4
.L_403:
        /*0068*/ 	.byte	0x04, 0x17
        /*006a*/ 	.short	(.L_405 - .L_404)
.L_404:
        /*006c*/ 	.word	0x00000000
        /*0070*/ 	.short	0x0009
        /*0072*/ 	.short	0x0048
        /*0074*/ 	.byte	0x00, 0xf5, 0x21, 0x00


	//----- nvinfo : EIATTR_KPARAM_INFO
	.align		4
.L_405:
        /*0078*/ 	.byte	0x04, 0x17
        /*007a*/ 	.short	(.L_407 - .L_406)
.L_406:
        /*007c*/ 	.word	0x00000000
        /*0080*/ 	.short	0x0008
        /*0082*/ 	.short	0x0040
        /*0084*/ 	.byte	0x00, 0xf5, 0x21, 0x00


	//----- nvinfo : EIATTR_KPARAM_INFO
	.align		4
.L_407:
        /*0088*/ 	.byte	0x04, 0x17
        /*008a*/ 	.short	(.L_409 - .L_408)
.L_408:
        /*008c*/ 	.word	0x00000000
        /*0090*/ 	.short	0x0007
        /*0092*/ 	.short	0x0038
        /*0094*/ 	.byte	0x00, 0xf5, 0x21, 0x00


	//----- nvinfo : EIATTR_KPARAM_INFO
	.align		4
.L_409:
        /*0098*/ 	.byte	0x04, 0x17
        /*009a*/ 	.short	(.L_411 - .L_410)
.L_410:
        /*009c*/ 	.word	0x00000000
        /*00a0*/ 	.short	0x0006
        /*00a2*/ 	.short	0x0030
        /*00a4*/ 	.byte	0x00, 0xf5, 0x21, 0x00


	//----- nvinfo : EIATTR_KPARAM_INFO
	.align		4
.L_411:
        /*00a8*/ 	.byte	0x04, 0x17
        /*00aa*/ 	.short	(.L_413 - .L_412)
.L_412:
        /*00ac*/ 	.word	0x00000000
        /*00b0*/ 	.short	0x0005
        /*00b2*/ 	.short	0x0028
        /*00b4*/ 	.byte	0x00, 0xf5, 0x21, 0x00


	//----- nvinfo : EIATTR_KPARAM_INFO
	.align		4
.L_413:
        /*00b8*/ 	.byte	0x04, 0x17
        /*00ba*/ 	.short	(.L_415 - .L_414)
.L_414:
        /*00bc*/ 	.word	0x00000000
        /*00c0*/ 	.short	0x0004
        /*00c2*/ 	.short	0x0020
        /*00c4*/ 	.byte	0x00, 0xf5, 0x21, 0x00


	//----- nvinfo : EIATTR_KPARAM_INFO
	.align		4
.L_415:
        /*00c8*/ 	.byte	0x04, 0x17
        /*00ca*/ 	.short	(.L_417 - .L_416)
.L_416:
        /*00cc*/ 	.word	0x00000000
        /*00d0*/ 	.short	0x0003
        /*00d2*/ 	.short	0x0018
        /*00d4*/ 	.byte	0x00, 0xf5, 0x21, 0x00


	//----- nvinfo : EIATTR_KPARAM_INFO
	.align		4
.L_417:
        /*00d8*/ 	.byte	0x04, 0x17
        /*00da*/ 	.short	(.L_419 - .L_418)
.L_418:
        /*00dc*/ 	.word	0x00000000
        /*00e0*/ 	.short	0x0002
        /*00e2*/ 	.short	0x0010
        /*00e4*/ 	.byte	0x00, 0xf5, 0x21, 0x00


	//----- nvinfo : EIATTR_KPARAM_INFO
	.align		4
.L_419:
        /*00e8*/ 	.byte	0x04, 0x17
        /*00ea*/ 	.short	(.L_421 - .L_420)
.L_420:
        /*00ec*/ 	.word	0x00000000
        /*00f0*/ 	.short	0x0001
        /*00f2*/ 	.short	0x0008
        /*00f4*/ 	.byte	0x00, 0xf5, 0x21, 0x00


	//----- nvinfo : EIATTR_KPARAM_INFO
	.align		4
.L_421:
        /*00f8*/ 	.byte	0x04, 0x17
        /*00fa*/ 	.short	(.L_423 - .L_422)
.L_422:
        /*00fc*/ 	.word	0x00000000
        /*0100*/ 	.short	0x0000
        /*0102*/ 	.short	0x0000
        /*0104*/ 	.byte	0x00, 0xf5, 0x21, 0x00


	//----- nvinfo : EIATTR_SPARSE_MMA_MASK
	.align		4
.L_423:
        /*0108*/ 	.byte	0x03, 0x50
        /*010a*/ 	.short	0x0000


	//----- nvinfo : EIATTR_MAXREG_COUNT
	.align		4
        /*010c*/ 	.byte	0x03, 0x1b
        /*010e*/ 	.short	0x00ff


	//----- nvinfo : EIATTR_MERCURY_ISA_VERSION
	.align		4
        /*0110*/ 	.byte	0x03, 0x5f
        /*0112*/ 	.short	0x0101


	//----- nvinfo : EIATTR_VRC_CTA_INIT_COUNT
	.align		4
        /*0114*/ 	.byte	0x02, 0x4a
	.zero		1
	.zero		1


	//----- nvinfo : EIATTR_EXIT_INSTR_OFFSETS
	.align		4
        /*0118*/ 	.byte	0x04, 0x1c
        /*011a*/ 	.short	(.L_425 - .L_424)


	//   ....[0]....
.L_424:
        /*011c*/ 	.word	0x000001d0


	//   ....[1]....
        /*0120*/ 	.word	0x00000b00


	//   ....[2]....
        /*0124*/ 	.word	0x00000b50


	//----- nvinfo : EIATTR_CRS_STACK_SIZE
	.align		4
.L_425:
        /*0128*/ 	.byte	0x04, 0x1e
        /*012a*/ 	.short	(.L_427 - .L_426)
.L_426:
        /*012c*/ 	.word	0x00000000


	//----- nvinfo : EIATTR_CBANK_PARAM_SIZE
	.align		4
.L_427:
        /*0130*/ 	.byte	0x03, 0x19
        /*0132*/ 	.short	0x0068


	//----- nvinfo : EIATTR_PARAM_CBANK
	.align		4
        /*0134*/ 	.byte	0x04, 0x0a
        /*0136*/ 	.short	(.L_429 - .L_428)
	.align		4
.L_428:
        /*0138*/ 	.word	index@(.nv.constant0._Z6krnl_4PfS_S_S_S_S_S_S_S_S_iiiiif)
        /*013c*/ 	.short	0x0380
        /*013e*/ 	.short	0x0068


	//----- nvinfo : EIATTR_SW_WAR
	.align		4
.L_429:
        /*0140*/ 	.byte	0x04, 0x36
        /*0142*/ 	.short	(.L_431 - .L_430)
.L_430:
        /*0144*/ 	.word	0x00000008
.L_431:


//--------------------- .nv.info._Z6krnl_zPfS_S_S_fiiiiif --------------------------
	.section	.nv.info._Z6krnl_zPfS_S_S_fiiiiif,"",@"SHT_CUDA_INFO"
	.sectionflags	@""
	.align	4


	//----- nvinfo : EIATTR_CUDA_API_VERSION
	.align		4
        /*0000*/ 	.byte	0x04, 0x37
        /*0002*/ 	.short	(.L_433 - .L_432)
.L_432:
        /*0004*/ 	.word	0x00000082


	//----- nvinfo : EIATTR_KPARAM_INFO
	.align		4
.L_433:
        /*0008*/ 	.byte	0x04, 0x17
        /*000a*/ 	.short	(.L_435 - .L_434)
.L_434:
        /*000c*/ 	.word	0x00000000
        /*0010*/ 	.short	0x000a
        /*0012*/ 	.short	0x0038
        /*0014*/ 	.byte	0x00, 0xf0, 0x11, 0x00


	//----- nvinfo : EIATTR_KPARAM_INFO
	.align		4
.L_435:
        /*0018*/ 	.byte	0x04, 0x17
        /*001a*/ 	.short	(.L_437 - .L_436)
.L_436:
        /*001c*/ 	.word	0x00000000
        /*0020*/ 	.short	0x0009
        /*0022*/ 	.short	0x0034
        /*0024*/ 	.byte	0x00, 0xf0, 0x11, 0x00


	//----- nvinfo : EIATTR_KPARAM_INFO
	.align		4
.L_437:
        /*0028*/ 	.byte	0x04, 0x17
        /*002a*/ 	.short	(.L_439 - .L_438)
.L_438:
        /*002c*/ 	.word	0x00000000
        /*0030*/ 	.short	0x0008
        /*0032*/ 	.short	0x0030
        /*0034*/ 	.byte	0x00, 0xf0, 0x11, 0x00


	//----- nvinfo : EIATTR_KPARAM_INFO
	.align		4
.L_439:
        /*0038*/ 	.byte	0x04, 0x17
        /*003a*/ 	.short	(.L_441 - .L_440)
.L_440:
        /*003c*/ 	.word	0x00000000
        /*0040*/ 	.short	0x0007
        /*0042*/ 	.short	0x002c
        /*0044*/ 	.byte	0x00, 0xf0, 0x11, 0x00


	//----- nvinfo : EIATTR_KPARAM_INFO
	.align		4
.L_441:
        /*0048*/ 	.byte	0x04, 0x17
        /*004a*/ 	.short	(.L_443 - .L_442)
.L_442:
        /*004c*/ 	.word	0x00000000
        /*0050*/ 	.short	0x0006
        /*0052*/ 	.short	0x0028
        /*0054*/ 	.byte	0x00, 0xf0, 0x11, 0x00


	//----- nvinfo : EIATTR_KPARAM_INFO
	.align		4
.L_443:
        /*0058*/ 	.byte	0x04, 0x17
        /*005a*/ 	.short	(.L_445 - .L_444)
.L_444:
        /*005c*/ 	.word	0x00000000
        /*0060*/ 	.short	0x0005
        /*0062*/ 	.short	0x0024
        /*0064*/ 	.byte	0x00, 0xf0, 0x11, 0x00


	//----- nvinfo : EIATTR_KPARAM_INFO
	.align		4
.L_445:
        /*0068*/ 	.byte	0x04, 0x17
        /*006a*/ 	.short	(.L_447 - .L_446)
.L_446:
        /*006c*/ 	.word	0x00000000
        /*0070*/ 	.short	0x0004
        /*0072*/ 	.short	0x0020
        /*0074*/ 	.byte	0x00, 0xf0, 0x11, 0x00


	//----- nvinfo : EIATTR_KPARAM_INFO
	.align		4
.L_447:
        /*0078*/ 	.byte	0x04, 0x17
        /*007a*/ 	.short	(.L_449 - .L_448)
.L_448:
        /*007c*/ 	.word	0x00000000
        /*0080*/ 	.short	0x0003
        /*0082*/ 	.short	0x0018
        /*0084*/ 	.byte	0x00, 0xf5, 0x21, 0x00


	//----- nvinfo : EIATTR_KPARAM_INFO
	.align		4
.L_449:
        /*0088*/ 	.byte	0x04, 0x17
        /*008a*/ 	.short	(.L_451 - .L_450)
.L_450:
        /*008c*/ 	.word	0x00000000
        /*0090*/ 	.short	0x0002
        /*0092*/ 	.short	0x0010
        /*0094*/ 	.byte	0x00, 0xf5, 0x21, 0x00


	//----- nvinfo : EIATTR_KPARAM_INFO
	.align		4
.L_451:
        /*0098*/ 	.byte	0x04, 0x17
        /*009a*/ 	.short	(.L_453 - .L_452)
.L_452:
        /*009c*/ 	.word	0x00000000
        /*00a0*/ 	.short	0x0001
        /*00a2*/ 	.short	0x0008
        /*00a4*/ 	.byte	0x00, 0xf5, 0x21, 0x00


	//----- nvinfo : EIATTR_KPARAM_INFO
	.align		4
.L_453:
        /*00a8*/ 	.byte	0x04, 0x17
        /*00aa*/ 	.short	(.L_455 - .L_454)
.L_454:
        /*00ac*/ 	.word	0x00000000
        /*00b0*/ 	.short	0x0000
        /*00b2*/ 	.short	0x0000
        /*00b4*/ 	.byte	0x00, 0xf5, 0x21, 0x00


	//----- nvinfo : EIATTR_SPARSE_MMA_MASK
	.align		4
.L_455:
        /*00b8*/ 	.byte	0x03, 0x50
        /*00ba*/ 	.short	0x0000


	//----- nvinfo : EIATTR_MAXREG_COUNT
	.align		4
        /*00bc*/ 	.byte	0x03, 0x1b
        /*00be*/ 	.short	0x00ff


	//----- nvinfo : EIATTR_MERCURY_ISA_VERSION
	.align		4
        /*00c0*/ 	.byte	0x03, 0x5f
        /*00c2*/ 	.short	0x0101


	//----- nvinfo : EIATTR_VRC_CTA_INIT_COUNT
	.align		4
        /*00c4*/ 	.byte	0x02, 0x4a
	.zero		1
	.zero		1


	//----- nvinfo : EIATTR_EXIT_INSTR_OFFSETS
	.align		4
        /*00c8*/ 	.byte	0x04, 0x1c
        /*00ca*/ 	.short	(.L_457 - .L_456)


	//   ....[0]....
.L_456:
        /*00cc*/ 	.word	0x000001f0


	//   ....[1]....
        /*00d0*/ 	.word	0x00000460


	//----- nvinfo : EIATTR_CBANK_PARAM_SIZE
	.align		4
.L_457:
        /*00d4*/ 	.byte	0x03, 0x19
        /*00d6*/ 	.short	0x003c


	//----- nvinfo : EIATTR_PARAM_CBANK
	.align		4
        /*00d8*/ 	.byte	0x04, 0x0a
        /*00da*/ 	.short	(.L_459 - .L_458)
	.align		4
.L_458:
        /*00dc*/ 	.word	index@(.nv.constant0._Z6krnl_zPfS_S_S_fiiiiif)
        /*00e0*/ 	.short	0x0380
        /*00e2*/ 	.short	0x003c


	//----- nvinfo : EIATTR_SW_WAR
	.align		4
.L_459:
        /*00e4*/ 	.byte	0x04, 0x36
        /*00e6*/ 	.short	(.L_461 - .L_460)
.L_460:
        /*00e8*/ 	.word	0x00000008
.L_461:


//--------------------- .nv.info._Z6krnl_3PfS_S_S_fiiiiif --------------------------
	.section	.nv.info._Z6krnl_3PfS_S_S_fiiiiif,"",@"SHT_CUDA_INFO"
	.sectionflags	@""
	.align	4


	//----- nvinfo : EIATTR_CUDA_API_VERSION
	.align		4
        /*0000*/ 	.byte	0x04, 0x37
        /*0002*/ 	.short	(.L_463 - .L_462)
.L_462:
        /*0004*/ 	.word	0x00000082


	//----- nvinfo : EIATTR_KPARAM_INFO
	.align		4
.L_463:
        /*0008*/ 	.byte	0x04, 0x17
        /*000a*/ 	.short	(.L_465 - .L_464)
.L_464:
        /*000c*/ 	.word	0x00000000
        /*0010*/ 	.short	0x000a
        /*0012*/ 	.short	0x0038
        /*0014*/ 	.byte	0x00, 0xf0, 0x11, 0x00


	//----- nvinfo : EIATTR_KPARAM_INFO
	.align		4
.L_465:
        /*0018*/ 	.byte	0x04, 0x17
        /*001a*/ 	.short	(.L_467 - .L_466)
.L_466:
        /*001c*/ 	.word	0x00000000
        /*0020*/ 	.short	0x0009
        /*0022*/ 	.short	0x0034
        /*0024*/ 	.byte	0x00, 0xf0, 0x11, 0x00


	//----- nvinfo : EIATTR_KPARAM_INFO
	.align		4
.L_467:
        /*0028*/ 	.byte	0x04, 0x17
        /*002a*/ 	.short	(.L_469 - .L_468)
.L_468:
        /*002c*/ 	.word	0x00000000
        /*0030*/ 	.short	0x0008
        /*0032*/ 	.short	0x0030
        /*0034*/ 	.byte	0x00, 0xf0, 0x11, 0x00


	//----- nvinfo : EIATTR_KPARAM_INFO
	.align		4
.L_469:
        /*0038*/ 	.byte	0x04, 0x17
        /*003a*/ 	.short	(.L_471 - .L_470)
.L_470:
        /*003c*/ 	.word	0x00000000
        /*0040*/ 	.short	0x0007
        /*0042*/ 	.short	0x002c
        /*0044*/ 	.byte	0x00, 0xf0, 0x11, 0x00


	//----- nvinfo : EIATTR_KPARAM_INFO
	.align		4
.L_471:
        /*0048*/ 	.byte	0x04, 0x17
        /*004a*/ 	.short	(.L_473 - .L_472)
.L_472:
        /*004c*/ 	.word	0x00000000
        /*0050*/ 	.short	0x0006
        /*0052*/ 	.short	0x0028
        /*0054*/ 	.byte	0x00, 0xf0, 0x11, 0x00


	//----- nvinfo : EIATTR_KPARAM_INFO
	.align		4
.L_473:
        /*0058*/ 	.byte	0x04, 0x17
        /*005a*/ 	.short	(.L_475 - .L_474)
.L_474:
        /*005c*/ 	.word	0x00000000
        /*0060*/ 	.short	0x0005
        /*0062*/ 	.short	0x0024
        /*0064*/ 	.byte	0x00, 0xf0, 0x11, 0x00


	//----- nvinfo : EIATTR_KPARAM_INFO
	.align		4
.L_475:
        /*0068*/ 	.byte	0x04, 0x17
        /*006a*/ 	.short	(.L_477 - .L_476)
.L_476:
        /*006c*/ 	.word	0x00000000
        /*0070*/ 	.short	0x0004
        /*0072*/ 	.short	0x0020
        /*0074*/ 	.byte	0x00, 0xf0, 0x11, 0x00


	//----- nvinfo : EIATTR_KPARAM_INFO
	.align		4
.L_477:
        /*0078*/ 	.byte	0x04, 0x17
        /*007a*/ 	.short	(.L_479 - .L_478)
.L_478:
        /*007c*/ 	.word	0x00000000
        /*0080*/ 	.short	0x0003
        /*0082*/ 	.short	0x0018
        /*0084*/ 	.byte	0x00, 0xf5, 0x21, 0x00


	//----- nvinfo : EIATTR_KPARAM_INFO
	.align		4
.L_479:
        /*0088*/ 	.byte	0x04, 0x17
        /*008a*/ 	.short	(.L_481 - .L_480)
.L_480:
        /*008c*/ 	.word	0x00000000
        /*0090*/ 	.short	0x0002
        /*0092*/ 	.short	0x0010
        /*0094*/ 	.byte	0x00, 0xf5, 0x21, 0x00


	//----- nvinfo : EIATTR_KPARAM_INFO
	.align		4
.L_481:
        /*0098*/ 	.byte	0x04, 0x17
        /*009a*/ 	.short	(.L_483 - .L_482)
.L_482:
        /*009c*/ 	.word	0x00000000
        /*00a0*/ 	.short	0x0001
        /*00a2*/ 	.short	0x0008
        /*00a4*/ 	.byte	0x00, 0xf5, 0x21, 0x00


	//----- nvinfo : EIATTR_KPARAM_INFO
	.align		4
.L_483:
        /*00a8*/ 	.byte	0x04, 0x17
        /*00aa*/ 	.short	(.L_485 - .L_484)
.L_484:
        /*00ac*/ 	.word	0x00000000
        /*00b0*/ 	.short	0x0000
        /*00b2*/ 	.short	0x0000
        /*00b4*/ 	.byte	0x00, 0xf5, 0x21, 0x00


	//----- nvinfo : EIATTR_SPARSE_MMA_MASK
	.align		4
.L_485:
        /*00b8*/ 	.byte	0x03, 0x50
        /*00ba*/ 	.short	0x0000


	//----- nvinfo : EIATTR_MAXREG_COUNT
	.align		4
        /*00bc*/ 	.byte	0x03, 0x1b
        /*00be*/ 	.short	0x00ff


	//----- nvinfo : EIATTR_MERCURY_ISA_VERSION
	.align		4
        /*00c0*/ 	.byte	0x03, 0x5f
        /*00c2*/ 	.short	0x0101


	//----- nvinfo : EIATTR_VRC_CTA_INIT_COUNT
	.align		4
        /*00c4*/ 	.byte	0x02, 0x4a
	.zero		1
	.zero		1


	//----- nvinfo : EIATTR_EXIT_INSTR_OFFSETS
	.align		4
        /*00c8*/ 	.byte	0x04, 0x1c
        /*00ca*/ 	.short	(.L_487 - .L_486)


	//   ....[0]....
.L_486:
        /*00cc*/ 	.word	0x000001f0


	//   ....[1]....
        /*00d0*/ 	.word	0x00000410


	//----- nvinfo : EIATTR_CBANK_PARAM_SIZE
	.align		4
.L_487:
        /*00d4*/ 	.byte	0x03, 0x19
        /*00d6*/ 	.short	0x003c


	//----- nvinfo : EIATTR_PARAM_CBANK
	.align		4
        /*00d8*/ 	.byte	0x04, 0x0a
        /*00da*/ 	.short	(.L_489 - .L_488)
	.align		4
.L_488:
        /*00dc*/ 	.word	index@(.nv.constant0._Z6krnl_3PfS_S_S_fiiiiif)
        /*00e0*/ 	.short	0x0380
        /*00e2*/ 	.short	0x003c


	//----- nvinfo : EIATTR_SW_WAR
	.align		4
.L_489:
        /*00e4*/ 	.byte	0x04, 0x36
        /*00e6*/ 	.short	(.L_491 - .L_490)
.L_490:
        /*00e8*/ 	.word	0x00000008
.L_491:


//--------------------- .nv.info._Z6krnl_2PfS_S_S_fiiiiif --------------------------
	.section	.nv.info._Z6krnl_2PfS_S_S_fiiiiif,"",@"SHT_CUDA_INFO"
	.sectionflags	@""
	.align	4


	//----- nvinfo : EIATTR_CUDA_API_VERSION
	.align		4
        /*0000*/ 	.byte	0x04, 0x37
        /*0002*/ 	.short	(.L_493 - .L_492)
.L_492:
        /*0004*/ 	.word	0x00000082


	//----- nvinfo : EIATTR_KPARAM_INFO
	.align		4
.L_493:
        /*0008*/ 	.byte	0x04, 0x17
        /*000a*/ 	.short	(.L_495 - .L_494)
.L_494:
        /*000c*/ 	.word	0x00000000
        /*0010*/ 	.short	0x000a
        /*0012*/ 	.short	0x0038
        /*0014*/ 	.byte	0x00, 0xf0, 0x11, 0x00


	//----- nvinfo : EIATTR_KPARAM_INFO
	.align		4
.L_495:
        /*0018*/ 	.byte	0x04, 0x17
        /*001a*/ 	.short	(.L_497 - .L_496)
.L_496:
        /*001c*/ 	.word	0x00000000
        /*0020*/ 	.short	0x0009
        /*0022*/ 	.short	0x0034
        /*0024*/ 	.byte	0x00, 0xf0, 0x11, 0x00


	//----- nvinfo : EIATTR_KPARAM_INFO
	.align		4
.L_497:
        /*0028*/ 	.byte	0x04, 0x17
        /*002a*/ 	.short	(.L_499 - .L_498)
.L_498:
        /*002c*/ 	.word	0x00000000
        /*0030*/ 	.short	0x0008
        /*0032*/ 	.short	0x0030
        /*0034*/ 	.byte	0x00, 0xf0, 0x11, 0x00


	//----- nvinfo : EIATTR_KPARAM_INFO
	.align		4
.L_499:
        /*0038*/ 	.byte	0x04, 0x17
        /*003a*/ 	.short	(.L_501 - .L_500)
.L_500:
        /*003c*/ 	.word	0x00000000
        /*0040*/ 	.short	0x0007
        /*0042*/ 	.short	0x002c
        /*0044*/ 	.byte	0x00, 0xf0, 0x11, 0x00


	//----- nvinfo : EIATTR_KPARAM_INFO
	.align		4
.L_501:
        /*0048*/ 	.byte	0x04, 0x17
        /*004a*/ 	.short	(.L_503 - .L_502)
.L_502:
        /*004c*/ 	.word	0x00000000
        /*0050*/ 	.short	0x0006
        /*0052*/ 	.short	0x0028
        /*0054*/ 	.byte	0x00, 0xf0, 0x11, 0x00


	//----- nvinfo : EIATTR_KPARAM_INFO
	.align		4
.L_503:
        /*0058*/ 	.byte	0x04, 0x17
        /*005a*/ 	.short	(.L_505 - .L_504)
.L_504:
        /*005c*/ 	.word	0x00000000
        /*0060*/ 	.short	0x0005
        /*0062*/ 	.short	0x0024
        /*0064*/ 	.byte	0x00, 0xf0, 0x11, 0x00


	//----- nvinfo : EIATTR_KPARAM_INFO
	.align		4
.L_505:
        /*0068*/ 	.byte	0x04, 0x17
        /*006a*/ 	.short	(.L_507 - .L_506)
.L_506:
        /*006c*/ 	.word	0x00000000
        /*0070*/ 	.short	0x0004
        /*0072*/ 	.short	0x0020
        /*0074*/ 	.byte	0x00, 0xf0, 0x11, 0x00


	//----- nvinfo : EIATTR_KPARAM_INFO
	.align		4
.L_507:
        /*0078*/ 	.byte	0x04, 0x17
        /*007a*/ 	.short	(.L_509 - .L_508)
.L_508:
        /*007c*/ 	.word	0x00000000
        /*0080*/ 	.short	0x0003
        /*0082*/ 	.short	0x0018
        /*0084*/ 	.byte	0x00, 0xf5, 0x21, 0x00


	//----- nvinfo : EIATTR_KPARAM_INFO
	.align		4
.L_509:
        /*0088*/ 	.byte	0x04, 0x17
        /*008a*/ 	.short	(.L_511 - .L_510)
.L_510:
        /*008c*/ 	.word	0x00000000
        /*0090*/ 	.short	0x0002
        /*0092*/ 	.short	0x0010
        /*0094*/ 	.byte	0x00, 0xf5, 0x21, 0x00


	//----- nvinfo : EIATTR_KPARAM_INFO
	.align		4
.L_511:
        /*0098*/ 	.byte	0x04, 0x17
        /*009a*/ 	.short	(.L_513 - .L_512)
.L_512:
        /*009c*/ 	.word	0x00000000
        /*00a0*/ 	.short	0x0001
        /*00a2*/ 	.short	0x0008
        /*00a4*/ 	.byte	0x00, 0xf5, 0x21, 0x00


	//----- nvinfo : EIATTR_KPARAM_INFO
	.align		4
.L_513:
        /*00a8*/ 	.byte	0x04, 0x17
        /*00aa*/ 	.short	(.L_515 - .L_514)
.L_514:
        /*00ac*/ 	.word	0x00000000
        /*00b0*/ 	.short	0x0000
        /*00b2*/ 	.short	0x0000
        /*00b4*/ 	.byte	0x00, 0xf5, 0x21, 0x00


	//----- nvinfo : EIATTR_SPARSE_MMA_MASK
	.align		4
.L_515:
        /*00b8*/ 	.byte	0x03, 0x50
        /*00ba*/ 	.short	0x0000


	//----- nvinfo : EIATTR_MAXREG_COUNT
	.align		4
        /*00bc*/ 	.byte	0x03, 0x1b
        /*00be*/ 	.short	0x00ff


	//----- nvinfo : EIATTR_MERCURY_ISA_VERSION
	.align		4
        /*00c0*/ 	.byte	0x03, 0x5f
        /*00c2*/ 	.short	0x0101


	//----- nvinfo : EIATTR_VRC_CTA_INIT_COUNT
	.align		4
        /*00c4*/ 	.byte	0x02, 0x4a
	.zero		1
	.zero		1


	//----- nvinfo : EIATTR_EXIT_INSTR_OFFSETS
	.align		4
        /*00c8*/ 	.byte	0x04, 0x1c
        /*00ca*/ 	.short	(.L_517 - .L_516)


	//   ....[0]....
.L_516:
        /*00cc*/ 	.word	0x000001f0


	//   ....[1]....
        /*00d0*/ 	.word	0x00000440


	//----- nvinfo : EIATTR_CBANK_PARAM_SIZE
	.align		4
.L_517:
        /*00d4*/ 	.byte	0x03, 0x19
        /*00d6*/ 	.short	0x003c


	//----- nvinfo : EIATTR_PARAM_CBANK
	.align		4
        /*00d8*/ 	.byte	0x04, 0x0a
        /*00da*/ 	.short	(.L_519 - .L_518)
	.align		4
.L_518:
        /*00dc*/ 	.word	index@(.nv.constant0._Z6krnl_2PfS_S_S_fiiiiif)
        /*00e0*/ 	.short	0x0380
        /*00e2*/ 	.short	0x003c


	//----- nvinfo : EIATTR_SW_WAR
	.align		4
.L_519:
        /*00e4*/ 	.byte	0x04, 0x36
        /*00e6*/ 	.short	(.L_521 - .L_520)
.L_520:
        /*00e8*/ 	.word	0x00000008
.L_521:


//--------------------- .nv.info._Z6krnl_1PfS_S_S_S_S_S_S_S_S_S_fiiiiif --------------------------
	.section	.nv.info._Z6krnl_1PfS_S_S_S_S_S_S_S_S_S_fiiiiif,"",@"SHT_CUDA_INFO"
	.sectionflags	@""
	.align	4


	//----- nvinfo : EIATTR_CUDA_API_VERSION
	.align		4
        /*0000*/ 	.byte	0x04, 0x37
        /*0002*/ 	.short	(.L_523 - .L_522)
.L_522:
        /*0004*/ 	.word	0x00000082


	//----- nvinfo : EIATTR_KPARAM_INFO
	.align		4
.L_523:
        /*0008*/ 	.byte	0x04, 0x17
        /*000a*/ 	.short	(.L_525 - .L_524)
.L_524:
        /*000c*/ 	.word	0x00000000
        /*0010*/ 	.short	0x0011
        /*0012*/ 	.short	0x0070
        /*0014*/ 	.byte	0x00, 0xf0, 0x11, 0x00


	//----- nvinfo : EIATTR_KPARAM_INFO
	.align		4
.L_525:
        /*0018*/ 	.byte	0x04, 0x17
        /*001a*/ 	.short	(.L_527 - .L_526)
.L_526:
        /*001c*/ 	.word	0x00000000
        /*0020*/ 	.short	0x0010
        /*0022*/ 	.short	0x006c
        /*0024*/ 	.byte	0x00, 0xf0, 0x11, 0x00


	//----- nvinfo : EIATTR_KPARAM_INFO
	.align		4
.L_527:
        /*0028*/ 	.byte	0x04, 0x17
        /*002a*/ 	.short	(.L_529 - .L_528)
.L_528:
        /*002c*/ 	.word	0x00000000
        /*0030*/ 	.short	0x000f
        /*0032*/ 	.short	0x0068
        /*0034*/ 	.byte	0x00, 0xf0, 0x11, 0x00


	//----- nvinfo : EIATTR_KPARAM_INFO
	.align		4
.L_529:
        /*0038*/ 	.byte	0x04, 0x17
        /*003a*/ 	.short	(.L_531 - .L_530)
.L_530:
        /*003c*/ 	.word	0x00000000
        /*0040*/ 	.short	0x000e
        /*0042*/ 	.short	0x0064
        /*0044*/ 	.byte	0x00, 0xf0, 0x11, 0x00


	//----- nvinfo : EIATTR_KPARAM_INFO
	.align		4
.L_531:
        /*0048*/ 	.byte	0x04, 0x17
        /*004a*/ 	.short	(.L_533 - .L_532)
.L_532:
        /*004c*/ 	.word	0x00000000
        /*0050*/ 	.short	0x000d
        /*0052*/ 	.short	0x0060
        /*0054*/ 	.byte	0x00, 0xf0, 0x11, 0x00


	//----- nvinfo : EIATTR_KPARAM_INFO
	.align		4
.L_533:
        /*0058*/ 	.byte	0x04, 0x17
        /*005a*/ 	.short	(.L_535 - .L_534)
.L_534:
        /*005c*/ 	.word	0x00000000
        /*0060*/ 	.short	0x000c
        /*0062*/ 	.short	0x005c
        /*0064*/ 	.byte	0x00, 0xf0, 0x11, 0x00


	//----- nvinfo : EIATTR_KPARAM_INFO
	.align		4
.L_535:
        /*0068*/ 	.byte	0x04, 0x17
        /*006a*/ 	.short	(.L_537 - .L_536)
.L_536:
        /*006c*/ 	.word	0x00000000
        /*0070*/ 	.short	0x000b
        /*0072*/ 	.short	0x0058
        /*0074*/ 	.byte	0x00, 0xf0, 0x11, 0x00


	//----- nvinfo : EIATTR_KPARAM_INFO
	.align		4
.L_537:
        /*0078*/ 	.byte	0x04, 0x17
        /*007a*/ 	.short	(.L_539 - .L_538)
.L_538:
        /*007c*/ 	.word	0x00000000
        /*0080*/ 	.short	0x000a
        /*0082*/ 	.short	0x0050
        /*0084*/ 	.byte	0x00, 0xf5, 0x21, 0x00


	//----- nvinfo : EIATTR_KPARAM_INFO
	.align		4
.L_539:
        /*0088*/ 	.byte	0x04, 0x17
        /*008a*/ 	.short	(.L_541 - .L_540)
.L_540:
        /*008c*/ 	.word	0x00000000
        /*0090*/ 	.short	0x0009
        /*0092*/ 	.short	0x0048
        /*0094*/ 	.byte	0x00, 0xf5, 0x21, 0x00


	//----- nvinfo : EIATTR_KPARAM_INFO
	.align		4
.L_541:
        /*0098*/ 	.byte	0x04, 0x17
        /*009a*/ 	.short	(.L_543 - .L_542)
.L_542:
        /*009c*/ 	.word	0x00000000
        /*00a0*/ 	.short	0x0008
        /*00a2*/ 	.short	0x0040
        /*00a4*/ 	.byte	0x00, 0xf5, 0x21, 0x00


	//----- nvinfo : EIATTR_KPARAM_INFO
	.align		4
.L_543:
        /*00a8*/ 	.byte	0x04, 0x17
        /*00aa*/ 	.short	(.L_545 - .L_544)
.L_544:
        /*00ac*/ 	.word	0x00000000
        /*00b0*/ 	.short	0x0007
        /*00b2*/ 	.short	0x0038
        /*00b4*/ 	.byte	0x00, 0xf5, 0x21, 0x00


	//----- nvinfo : EIATTR_KPARAM_INFO
	.align		4
.L_545:
        /*00b8*/ 	.byte	0x04, 0x17
        /*00ba*/ 	.short	(.L_547 - .L_546)
.L_546:
        /*00bc*/ 	.word	0x00000000
        /*00c0*/ 	.short	0x0006
        /*00c2*/ 	.short	0x0030
        /*00c4*/ 	.byte	0x00, 0xf5, 0x21, 0x00


	//----- nvinfo : EIATTR_KPARAM_INFO
	.align		4
.L_547:
        /*00c8*/ 	.byte	0x04, 0x17
        /*00ca*/ 	.short	(.L_549 - .L_548)
.L_548:
        /*00cc*/ 	.word	0x00000000
        /*00d0*/ 	.short	0x0005
        /*00d2*/ 	.short	0x0028
        /*00d4*/ 	.byte	0x00, 0xf5, 0x21, 0x00


	//----- nvinfo : EIATTR_KPARAM_INFO
	.align		4
.L_549:
        /*00d8*/ 	.byte	0x04, 0x17
        /*00da*/ 	.short	(.L_551 - .L_550)
.L_550:
        /*00dc*/ 	.word	0x00000000
        /*00e0*/ 	.short	0x0004
        /*00e2*/ 	.short	0x0020
        /*00e4*/ 	.byte	0x00, 0xf5, 0x21, 0x00


	//----- nvinfo : EIATTR_KPARAM_INFO
	.align		4
.L_551:
        /*00e8*/ 	.byte	0x04, 0x17
        /*00ea*/ 	.short	(.L_553 - .L_552)
.L_552:
        /*00ec*/ 	.word	0x00000000
        /*00f0*/ 	.short	0x0003
        /*00f2*/ 	.short	0x0018
        /*00f4*/ 	.byte	0x00, 0xf5, 0x21, 0x00


	//----- nvinfo : EIATTR_KPARAM_INFO
	.align		4
.L_553:
        /*00f8*/ 	.byte	0x04, 0x17
        /*00fa*/ 	.short	(.L_555 - .L_554)
.L_554:
        /*00fc*/ 	.word	0x00000000
        /*0100*/ 	.short	0x0002
        /*0102*/ 	.short	0x0010
        /*0104*/ 	.byte	0x00, 0xf5, 0x21, 0x00


	//----- nvinfo : EIATTR_KPARAM_INFO
	.align		4
.L_555:
        /*0108*/ 	.byte	0x04, 0x17
        /*010a*/ 	.short	(.L_557 - .L_556)
.L_556:
        /*010c*/ 	.word	0x00000000
        /*0110*/ 	.short	0x0001
        /*0112*/ 	.short	0x0008
        /*0114*/ 	.byte	0x00, 0xf5, 0x21, 0x00


	//----- nvinfo : EIATTR_KPARAM_INFO
	.align		4
.L_557:
        /*0118*/ 	.byte	0x04, 0x17
        /*011a*/ 	.short	(.L_559 - .L_558)
.L_558:
        /*011c*/ 	.word	0x00000000
        /*0120*/ 	.short	0x0000
        /*0122*/ 	.short	0x0000
        /*0124*/ 	.byte	0x00, 0xf5, 0x21, 0x00


	//----- nvinfo : EIATTR_SPARSE_MMA_MASK
	.align		4
.L_559:
        /*0128*/ 	.byte	0x03, 0x50
        /*012a*/ 	.short	0x0000


	//----- nvinfo : EIATTR_MAXREG_COUNT
	.align		4
        /*012c*/ 	.byte	0x03, 0x1b
        /*012e*/ 	.short	0x00ff


	//----- nvinfo : EIATTR_MERCURY_ISA_VERSION
	.align		4
        /*0130*/ 	.byte	0x03, 0x5f
        /*0132*/ 	.short	0x0101


	//----- nvinfo : EIATTR_VRC_CTA_INIT_COUNT
	.align		4
        /*0134*/ 	.byte	0x02, 0x4a
	.zero		1
	.zero		1


	//----- nvinfo : EIATTR_EXIT_INSTR_OFFSETS
	.align		4
        /*0138*/ 	.byte	0x04, 0x1c
        /*013a*/ 	.short	(.L_561 - .L_560)


	//   ....[0]....
.L_560:
        /*013c*/ 	.word	0x000001e0


	//   ....[1]....
        /*0140*/ 	.word	0x00000720


	//----- nvinfo : EIATTR_CRS_STACK_SIZE
	.align		4
.L_561:
        /*0144*/ 	.byte	0x04, 0x1e
        /*0146*/ 	.short	(.L_563 - .L_562)
.L_562:
        /*0148*/ 	.word	0x00000000


	//----- nvinfo : EIATTR_CBANK_PARAM_SIZE
	.align		4
.L_563:
        /*014c*/ 	.byte	0x03, 0x19
        /*014e*/ 	.short	0x0074


	//----- nvinfo : EIATTR_PARAM_CBANK
	.align		4
        /*0150*/ 	.byte	0x04, 0x0a
        /*0152*/ 	.short	(.L_565 - .L_564)
	.align		4
.L_564:
        /*0154*/ 	.word	index@(.nv.constant0._Z6krnl_1PfS_S_S_S_S_S_S_S_S_S_fiiiiif)
        /*0158*/ 	.short	0x0380
        /*015a*/ 	.short	0x0074


	//----- nvinfo : EIATTR_SW_WAR
	.align		4
.L_565:
        /*015c*/ 	.byte	0x04, 0x36
        /*015e*/ 	.short	(.L_567 - .L_566)
.L_566:
        /*0160*/ 	.word	0x00000008
.L_567:


//--------------------- .nv.callgraph             --------------------------
	.section	.nv.callgraph,"",@"SHT_CUDA_CALLGRAPH"
	.align	4
	.sectionentsize	8
	.align		4
        /*0000*/ 	.word	0x00000000
	.align		4
        /*0004*/ 	.word	0xffffffff
	.align		4
        /*0008*/ 	.word	0x00000000
	.align		4
        /*000c*/ 	.word	0xfffffffe
	.align		4
        /*0010*/ 	.word	0x00000000
	.align		4
        /*0014*/ 	.word	0xfffffffd
	.align		4
        /*0018*/ 	.word	0x00000000
	.align		4
        /*001c*/ 	.word	0xfffffffc


//--------------------- .text._Z7krnl_10PfS_S_S_S_S_S_S_S_S_fiiiiif --------------------------
	.section	.text._Z7krnl_10PfS_S_S_S_S_S_S_S_S_fiiiiif,"ax",@progbits
	.align	128
.text._Z7krnl_10PfS_S_S_S_S_S_S_S_S_fiiiiif:
        .type           _Z7krnl_10PfS_S_S_S_S_S_S_S_S_fiiiiif,@function
        .size           _Z7krnl_10PfS_S_S_S_S_S_S_S_S_fiiiiif,(.L_x_102 - _Z7krnl_10PfS_S_S_S_S_S_S_S_S_fiiiiif)
        .other          _Z7krnl_10PfS_S_S_S_S_S_S_S_S_fiiiiif,@"STO_CUDA_ENTRY STV_DEFAULT"
_Z7krnl_10PfS_S_S_S_S_S_S_S_S_fiiiiif:
[----:B------:R-:W-:Y:S08]  /*0000*/  LDC R1, c[0x0][0x37c] ;  /* 0x0000df00ff017b82 */ /* 0x000ff00000000800 */
[----:B------:R-:W0:Y:S01]  /*0010*/  S2UR UR5, SR_CTAID.Y ;  /* 0x00000000000579c3 */ /* 0x000e220000002600 */
[----:B------:R-:W1:Y:S01]  /*0020*/  LDCU UR4, c[0x0][0x3e8] ;  /* 0x00007d00ff0477ac */ /* 0x000e620008000800 */
[----:B------:R-:W2:Y:S01]  /*0030*/  S2R R3, SR_TID.Y ;  /* 0x0000000000037919 */ /* 0x000ea20000002200 */
[----:B------:R-:W3:Y:S01]  /*0040*/  LDCU UR7, c[0x0][0x3d4] ;  /* 0x00007a80ff0777ac */ /* 0x000ee20008000800 */
[----:B------:R-:W4:Y:S04]  /*0050*/  S2R R5, SR_TID.X ;  /* 0x0000000000057919 */ /* 0x000f280000002100 */
[----:B------:R-:W5:Y:S01]  /*0060*/  LDC R7, c[0x0][0x3e4] ;  /* 0x0000f900ff077b82 */ /* 0x000f620000000800 */
[----:B------:R-:W3:Y:S01]  /*0070*/  LDCU.64 UR8, c[0x0][0x3d8] ;  /* 0x00007b00ff0877ac */ /* 0x000ee20008000a00 */
[----:B------:R-:W3:Y:S06]  /*0080*/  S2R R6, SR_TID.Z ;  /* 0x0000000000067919 */ /* 0x000eec0000002300 */
[----:B------:R-:W4:Y:S01]  /*0090*/  LDC R4, c[0x0][0x360] ;  /* 0x0000d800ff047b82 */ /* 0x000f220000000800 */
[----:B------:R-:W2:Y:S01]  /*00a0*/  LDCU UR6, c[0x0][0x364] ;  /* 0x00006c80ff0677ac */ /* 0x000ea20008000800 */
[----:B0-----:R-:W-:-:S05]  /*00b0*/  I2FP.F32.U32 R0, UR5 ;  /* 0x0000000500007c45 */ /* 0x001fca0008201000 */
[----:B-1----:R-:W-:Y:S01]  /*00c0*/  FMUL R0, R0, UR4 ;  /* 0x0000000400007c20 */ /* 0x002fe20008400000 */
[----:B------:R-:W0:Y:S05]  /*00d0*/  S2UR UR4, SR_CTAID.X ;  /* 0x00000000000479c3 */ /* 0x000e2a0000002500 */
[----:B------:R-:W1:Y:S02]  /*00e0*/  F2I.U32.FLOOR.NTZ R0, R0 ;  /* 0x0000000000007305 */ /* 0x000e640000207000 */
[C---:B-1----:R-:W-:Y:S02]  /*00f0*/  IADD3 R2, PT, PT, -R0.reuse, RZ, RZ ;  /* 0x000000ff00027210 */ /* 0x042fe40007ffe1ff */
[----:B------:R-:W-:Y:S01]  /*0100*/  SHF.L.U32 R0, R0, 0x8, RZ ;  /* 0x0000000800007819 */ /* 0x000fe200000006ff */
[----:B0-----:R-:W-:-:S02]  /*0110*/  USHF.L.U32 UR4, UR4, 0x8, URZ ;  /* 0x0000000804047899 */ /* 0x001fc400080006ff */
[----:B-----5:R-:W-:Y:S01]  /*0120*/  IMAD R2, R2, R7, UR5 ;  /* 0x0000000502027e24 */ /* 0x020fe2000f8e0207 */
[----:B------:R-:W0:Y:S04]  /*0130*/  LDCU UR5, c[0x0][0x368] ;  /* 0x00006d00ff0577ac */ /* 0x000e280008000800 */
[----:B------:R-:W-:Y:S01]  /*0140*/  SHF.L.U32 R2, R2, 0x8, RZ ;  /* 0x0000000802027819 */ /* 0x000fe200000006ff */
[----:B------:R-:W-:-:S03]  /*0150*/  USHF.R.S32.HI UR4, URZ, 0x8, UR4 ;  /* 0x00000008ff047899 */ /* 0x000fc60008011404 */
[----:B------:R-:W-:-:S05]  /*0160*/  SHF.R.S32.HI R2, RZ, 0x8, R2 ;  /* 0x00000008ff027819 */ /* 0x000fca0000011402 */
[----:B--2---:R-:W-:Y:S01]  /*0170*/  IMAD R2, R2, UR6, R3 ;  /* 0x0000000602027c24 */ /* 0x004fe2000f8e0203 */
[----:B------:R-:W-:Y:S01]  /*0180*/  SHF.R.S32.HI R3, RZ, 0x8, R0 ;  /* 0x00000008ff037819 */ /* 0x000fe20000011400 */
[----:B----4-:R-:W-:-:S03]  /*0190*/  IMAD R0, R4, UR4, R5 ;  /* 0x0000000404007c24 */ /* 0x010fc6000f8e0205 */
[----:B---3--:R-:W-:Y:S01]  /*01a0*/  ISETP.GE.AND P0, PT, R2, UR7, PT ;  /* 0x0000000702007c0c */ /* 0x008fe2000bf06270 */
[----:B0-----:R-:W-:-:S03]  /*01b0*/  IMAD R3, R3, UR5, R6 ;  /* 0x0000000503037c24 */ /* 0x001fc6000f8e0206 */
[----:B------:R-:W-:-:S04]  /*01c0*/  ISETP.GE.OR P0, PT, R0, UR8, P0 ;  /* 0x0000000800007c0c */ /* 0x000fc80008706670 */
[----:B------:R-:W-:-:S13]  /*01d0*/  ISETP.GE.OR P0, PT, R3, UR9, P0 ;  /* 0x0000000903007c0c */ /* 0x000fda0008706670 */
[----:B------:R-:W-:Y:S05]  /*01e0*/  @P0 EXIT ;  /* 0x000000000000094d */ /* 0x000fea0003800000 */
[----:B------:R-:W0:Y:S01]  /*01f0*/  LDCU UR5, c[0x0][0x3e0] ;  /* 0x00007c00ff0577ac */ /* 0x000e220008000800 */
[----:B------:R-:W1:Y:S01]  /*0200*/  LDC.64 R6, c[0x0][0x380] ;  /* 0x0000e000ff067b82 */ /* 0x000e620000000a00 */
[----:B------:R-:W-:Y:S02]  /*0210*/  SHF.L.U32 R11, R3, 0x8, RZ ;  /* 0x00000008030b7819 */ /* 0x000fe400000006ff */
[----:B------:R-:W-:Y:S01]  /*0220*/  SHF.L.U32 R10, R2, 0x8, RZ ;  /* 0x00000008020a7819 */ /* 0x000fe200000006ff */
[----:B------:R-:W-:Y:S01]  /*0230*/  USHF.L.U32 UR4, UR8, 0x8, URZ ;  /* 0x0000000808047899 */ /* 0x000fe200080006ff */
[----:B------:R-:W-:Y:S01]  /*0240*/  SHF.R.S32.HI R11, RZ, 0x8, R11 ;  /* 0x00000008ff0b7819 */ /* 0x000fe2000001140b */
[----:B------:R-:W2:Y:S01]  /*0250*/  LDCU.64 UR6, c[0x0][0x358] ;  /* 0x00006b00ff0677ac */ /* 0x000ea20008000a00 */
[----:B------:R-:W-:Y:S01]  /*0260*/  SHF.R.S32.HI R10, RZ, 0x8, R10 ;  /* 0x00000008ff0a7819 */ /* 0x000fe2000001140a */
[----:B------:R-:W3:Y:S01]  /*0270*/  LDC.64 R8, c[0x0][0x388] ;  /* 0x0000e200ff087b82 */ /* 0x000ee20000000a00 */
[----:B------:R-:W-:-:S07]  /*0280*/  USHF.R.S32.HI UR4, URZ, 0x8, UR4 ;  /* 0x00000008ff047899 */ /* 0x000fce0008011404 */
[----:B------:R-:W4:Y:S01]  /*0290*/  LDC.64 R4, c[0x0][0x390] ;  /* 0x0000e400ff047b82 */ /* 0x000f220000000a00 */
[----:B0-----:R-:W-:-:S04]  /*02a0*/  USHF.L.U32 UR5, UR5, 0x8, URZ ;  /* 0x0000000805057899 */ /* 0x001fc800080006ff */
[----:B------:R-:W-:-:S03]  /*02b0*/  USHF.R.S32.HI UR5, URZ, 0x8, UR5 ;  /* 0x00000008ff057899 */ /* 0x000fc60008011405 */
[----:B------:R-:W0:Y:S03]  /*02c0*/  LDC.64 R2, c[0x0][0x3c0] ;  /* 0x0000f000ff027b82 */ /* 0x000e260000000a00 */
[----:B------:R-:W-:-:S04]  /*02d0*/  IMAD R11, R11, UR5, R0 ;  /* 0x000000050b0b7c24 */ /* 0x000fc8000f8e0200 */
[----:B------:R-:W-:Y:S01]  /*02e0*/  IMAD R0, R10, UR4, R11 ;  /* 0x000000040a007c24 */ /* 0x000fe2000f8e020b */
[----:B------:R-:W5:Y:S01]  /*02f0*/  LDCU UR4, c[0x0][0x3d0] ;  /* 0x00007a00ff0477ac */ /* 0x000f620008000800 */
[----:B------:R-:W5:Y:S02]  /*0300*/  LDC.64 R12, c[0x0][0x398] ;  /* 0x0000e600ff0c7b82 */ /* 0x000f640000000a00 */
[----:B-1----:R-:W-:-:S04]  /*0310*/  IMAD.WIDE R6, R0, 0x4, R6 ;  /* 0x0000000400067825 */ /* 0x002fc800078e0206 */
[C---:B---3--:R-:W-:Y:S02]  /*0320*/  IMAD.WIDE R8, R0.reuse, 0x4, R8 ;  /* 0x0000000400087825 */ /* 0x048fe400078e0208 */
[----:B--2---:R-:W2:Y:S02]  /*0330*/  LDG.E R6, desc[UR6][R6.64] ;  /* 0x0000000606067981 */ /* 0x004ea4000c1e1900 */
[C---:B----4-:R-:W-:Y:S02]  /*0340*/  IMAD.WIDE R10, R0.reuse, 0x4, R4 ;  /* 0x00000004000a7825 */ /* 0x050fe400078e0204 */
[----:B------:R-:W2:Y:S01]  /*0350*/  LDG.E R9, desc[UR6][R8.64] ;  /* 0x0000000608097981 */ /* 0x000ea2000c1e1900 */
[----:B------:R-:W1:Y:S01]  /*0360*/  LDC.64 R4, c[0x0][0x3c8] ;  /* 0x0000f200ff047b82 */ /* 0x000e620000000a00 */
[C---:B0-----:R-:W-:Y:S02]  /*0370*/  IMAD.WIDE R2, R0.reuse, 0x4, R2 ;  /* 0x0000000400027825 */ /* 0x041fe400078e0202 */
[----:B------:R-:W3:Y:S04]  /*0380*/  LDG.E R11, desc[UR6][R10.64] ;  /* 0x000000060a0b7981 */ /* 0x000ee8000c1e1900 */
[----:B------:R-:W4:Y:S01]  /*0390*/  LDG.E R15, desc[UR6][R2.64] ;  /* 0x00000006020f7981 */ /* 0x000f22000c1e1900 */
[----:B-1----:R-:W-:-:S04]  /*03a0*/  IMAD.WIDE R4, R0, 0x4, R4 ;  /* 0x0000000400047825 */ /* 0x002fc800078e0204 */
[----:B--2---:R-:W-:Y:S01]  /*03b0*/  FADD R14, R6, R9 ;  /* 0x00000009060e7221 */ /* 0x004fe20000000000 */
[----:B-----5:R-:W-:Y:S01]  /*03c0*/  IMAD.WIDE R6, R0, 0x4, R12 ;  /* 0x0000000400067825 */ /* 0x020fe200078e020c */
[----:B------:R-:W0:Y:S03]  /*03d0*/  LDC.64 R8, c[0x0][0x3a0] ;  /* 0x0000e800ff087b82 */ /* 0x000e260000000a00 */
[----:B---3--:R-:W-:-:S04]  /*03e0*/  FADD R14, R14, -R11 ;  /* 0x8000000b0e0e7221 */ /* 0x008fc80000000000 */
[----:B----4-:R-:W-:Y:S01]  /*03f0*/  FADD R14, R14, -R15 ;  /* 0x8000000f0e0e7221 */ /* 0x010fe20000000000 */
[----:B------:R-:W1:Y:S03]  /*0400*/  LDC.64 R10, c[0x0][0x3a8] ;  /* 0x0000ea00ff0a7b82 */ /* 0x000e660000000a00 */
[----:B------:R-:W-:-:S05]  /*0410*/  FMUL R14, R14, UR4 ;  /* 0x000000040e0e7c20 */ /* 0x000fca0008400000 */
[C---:B------:R-:W-:Y:S01]  /*0420*/  FSETP.GT.AND P0, PT, R14.reuse, RZ, PT ;  /* 0x000000ff0e00720b */ /* 0x040fe20003f04000 */
[----:B------:R-:W2:Y:S03]  /*0430*/  LDC.64 R12, c[0x0][0x3b0] ;  /* 0x0000ec00ff0c7b82 */ /* 0x000ea60000000a00 */
[----:B------:R-:W-:-:S05]  /*0440*/  FSEL R15, R14, -R14, P0 ;  /* 0x8000000e0e0f7208 */ /* 0x000fca0000000000 */
[----:B------:R3:W-:Y:S04]  /*0450*/  STG.E desc[UR6][R4.64], R15 ;  /* 0x0000000f04007986 */ /* 0x0007e8000c101906 */
[----:B------:R-:W4:Y:S01]  /*0460*/  LDG.E R17, desc[UR6][R6.64] ;  /* 0x0000000606117981 */ /* 0x000f22000c1e1900 */
[----:B0-----:R-:W-:-:S04]  /*0470*/  IMAD.WIDE R8, R0, 0x4, R8 ;  /* 0x0000000400087825 */ /* 0x001fc800078e0208 */
[----:B-1----:R-:W-:-:S04]  /*0480*/  IMAD.WIDE R10, R0, 0x4, R10 ;  /* 0x00000004000a7825 */ /* 0x002fc800078e020a */
[----:B--2---:R-:W-:-:S04]  /*0490*/  IMAD.WIDE R12, R0, 0x4, R12 ;  /* 0x00000004000c7825 */ /* 0x004fc800078e020c */
[----:B----4-:R-:W-:Y:S02]  /*04a0*/  FADD R17, -R14, R17 ;  /* 0x000000110e117221 */ /* 0x010fe40000000100 */
[----:B---3--:R-:W0:Y:S03]  /*04b0*/  LDC.64 R14, c[0x0][0x3b8] ;  /* 0x0000ee00ff0e7b82 */ /* 0x008e260000000a00 */
[----:B------:R1:W-:Y:S04]  /*04c0*/  STG.E desc[UR6][R6.64], R17 ;  /* 0x0000001106007986 */ /* 0x0003e8000c101906 */
[----:B------:R-:W2:Y:S04]  /*04d0*/  LDG.E R8, desc[UR6][R8.64] ;  /* 0x0000000608087981 */ /* 0x000ea8000c1e1900 */
[----:B------:R-:W2:Y:S04]  /*04e0*/  LDG.E R11, desc[UR6][R10.64] ;  /* 0x000000060a0b7981 */ /* 0x000ea8000c1e1900 */
[----:B------:R-:W3:Y:S04]  /*04f0*/  LDG.E R13, desc[UR6][R12.64] ;  /* 0x000000060c0d7981 */ /* 0x000ee8000c1e1900 */
[----:B------:R-:W4:Y:S04]  /*0500*/  LDG.E R3, desc[UR6][R2.64] ;  /* 0x0000000602037981 */ /* 0x000f28000c1e1900 */
[----:B------:R-:W5:Y:S01]  /*0510*/  LDG.E R19, desc[UR6][R4.64] ;  /* 0x0000000604137981 */ /* 0x000f62000c1e1900 */
[----:B--2---:R-:W-:-:S04]  /*0520*/  FADD R16, R8, R11 ;  /* 0x0000000b08107221 */ /* 0x004fc80000000000 */
[----:B---3--:R-:W-:-:S04]  /*0530*/  FADD R16, R16, -R13 ;  /* 0x8000000d10107221 */ /* 0x008fc80000000000 */
[----:B----4-:R-:W-:-:S04]  /*0540*/  FADD R16, R16, R3 ;  /* 0x0000000310107221 */ /* 0x010fc80000000000 */
[----:B------:R-:W-:-:S05]  /*0550*/  FMUL R16, R16, UR4 ;  /* 0x0000000410107c20 */ /* 0x000fca0008400000 */
[----:B------:R-:W-:-:S04]  /*0560*/  FSETP.GT.AND P0, PT, R16, RZ, PT ;  /* 0x000000ff1000720b */ /* 0x000fc80003f04000 */
[----:B-1----:R-:W-:-:S05]  /*0570*/  FSEL R6, R16, -R16, P0 ;  /* 0x8000001010067208 */ /* 0x002fca0000000000 */
[----:B-----5:R-:W-:Y:S01]  /*0580*/  FADD R19, R6, R19 ;  /* 0x0000001306137221 */ /* 0x020fe20000000000 */
[----:B0-----:R-:W-:-:S04]  /*0590*/  IMAD.WIDE R6, R0, 0x4, R14 ;  /* 0x0000000400067825 */ /* 0x001fc800078e020e */
[----:B------:R-:W-:Y:S04]  /*05a0*/  STG.E desc[UR6][R4.64], R19 ;  /* 0x0000001304007986 */ /* 0x000fe8000c101906 */
[----:B------:R-:W2:Y:S02]  /*05b0*/  LDG.E R3, desc[UR6][R6.64] ;  /* 0x0000000606037981 */ /* 0x000ea4000c1e1900 */
[----:B--2---:R-:W-:-:S05]  /*05c0*/  FADD R3, -R16, R3 ;  /* 0x0000000310037221 */ /* 0x004fca0000000100 */
[----:B------:R-:W-:Y:S01]  /*05d0*/  STG.E desc[UR6][R6.64], R3 ;  /* 0x0000000306007986 */ /* 0x000fe2000c101906 */
[----:B------:R-:W-:Y:S05]  /*05e0*/  EXIT ;  /* 0x000000000000794d */ /* 0x000fea0003800000 */
.L_x_0:
[----:B------:R-:W-:-:S00]  /*05f0*/  BRA `(.L_x_0) ;  /* 0xfffffffc00fc7947 */ /* 0x000fc0000383ffff */
[----:B------:R-:W-:-:S00]  /*0600*/  NOP ;  /* 0x0000000000007918 */ /* 0x000fc00000000000 */
[----:B------:R-:W-:-:S00]  /*0610*/  NOP ;  /* 0x0000000000007918 */ /* 0x000fc00000000000 */
[----:B------:R-:W-:-:S00]  /*0620*/  NOP ;  /* 0x0000000000007918 */ /* 0x000fc00000000000 */
[----:B------:R-:W-:-:S00]  /*0630*/  NOP ;  /* 0x0000000000007918 */ /* 0x000fc00000000000 */
[----:B------:R-:W-:-:S00]  /*0640*/  NOP ;  /* 0x0000000000007918 */ /* 0x000fc00000000000 */
[----:B------:R-:W-:-:S00]  /*0650*/  NOP ;  /* 0x0000000000007918 */ /* 0x000fc00000000000 */
[----:B------:R-:W-:-:S00]  /*0660*/  NOP ;  /* 0x0000000000007918 */ /* 0x000fc00000000000 */
[----:B------:R-:W-:-:S00]  /*0670*/  NOP ;  /* 0x0000000000007918 */ /* 0x000fc00000000000 */
.L_x_102:


//--------------------- .text._Z7krnl_qqPfS_S_S_S_S_S_S_S_ffiiiiif --------------------------
	.section	.text._Z7krnl_qqPfS_S_S_S_S_S_S_S_ffiiiiif,"ax",@progbits
	.align	128
.text._Z7krnl_qqPfS_S_S_S_S_S_S_S_ffiiiiif:
        .type           _Z7krnl_qqPfS_S_S_S_S_S_S_S_ffiiiiif,@function
        .size           _Z7krnl_qqPfS_S_S_S_S_S_S_S_ffiiiiif,(.L_x_103 - _Z7krnl_qqPfS_S_S_S_S_S_S_S_ffiiiiif)
        .other          _Z7krnl_qqPfS_S_S_S_S_S_S_S_ffiiiiif,@"STO_CUDA_ENTRY STV_DEFAULT"
_Z7krnl_qqPfS_S_S_S_S_S_S_S_ffiiiiif:
[----:B------:R-:W-:Y:S08]  /*0000*/  LDC R1, c[0x0][0x37c] ;  /* 0x0000df00ff017b82 */ /* 0x000ff00000000800 */
[----:B------:R-:W0:Y:S01]  /*0010*/  S2UR UR5, SR_CTAID.Y ;  /* 0x00000000000579c3 */ /* 0x000e220000002600 */
[----:B------:R-:W1:Y:S01]  /*0020*/  S2R R5, SR_TID.X ;  /* 0x0000000000057919 */ /* 0x000e620000002100 */
[----:B------:R-:W2:Y:S01]  /*0030*/  LDCU.64 UR8, c[0x0][0x3d0] ;  /* 0x00007a00ff0877ac */ /* 0x000ea20008000a00 */
[----:B------:R-:W3:Y:S01]  /*0040*/  S2R R6, SR_TID.Z ;  /* 0x0000000000067919 */ /* 0x000ee20000002300 */
[----:B------:R-:W4:Y:S04]  /*0050*/  LDCU UR7, c[0x0][0x3d8] ;  /* 0x00007b00ff0777ac */ /* 0x000f280008000800 */
[----:B------:R-:W5:Y:S08]  /*0060*/  LDC.64 R2, c[0x0][0x3e0] ;  /* 0x0000f800ff027b82 */ /* 0x000f700000000a00 */
[----:B------:R-:W2:Y:S01]  /*0070*/  S2UR UR4, SR_CTAID.X ;  /* 0x00000000000479c3 */ /* 0x000ea20000002500 */
[----:B0-----:R-:W-:-:S07]  /*0080*/  I2FP.F32.U32 R0, UR5 ;  /* 0x0000000500007c45 */ /* 0x001fce0008201000 */
[----:B------:R-:W1:Y:S01]  /*0090*/  LDC R4, c[0x0][0x360] ;  /* 0x0000d800ff047b82 */ /* 0x000e620000000800 */
[----:B------:R-:W0:Y:S01]  /*00a0*/  LDCU UR6, c[0x0][0x364] ;  /* 0x00006c80ff0677ac */ /* 0x000e220008000800 */
[----:B-----5:R-:W-:Y:S02]  /*00b0*/  FMUL R0, R0, R3 ;  /* 0x0000000300007220 */ /* 0x020fe40000400000 */
[----:B------:R-:W0:Y:S04]  /*00c0*/  S2R R3, SR_TID.Y ;  /* 0x0000000000037919 */ /* 0x000e280000002200 */
[----:B------:R-:W5:Y:S01]  /*00d0*/  F2I.U32.FLOOR.NTZ R0, R0 ;  /* 0x0000000000007305 */ /* 0x000f620000207000 */
[----:B--2---:R-:W-:-:S04]  /*00e0*/  USHF.L.U32 UR4, UR4, 0x8, URZ ;  /* 0x0000000804047899 */ /* 0x004fc800080006ff */
[----:B------:R-:W-:Y:S01]  /*00f0*/  USHF.R.S32.HI UR4, URZ, 0x8, UR4 ;  /* 0x00000008ff047899 */ /* 0x000fe20008011404 */
[----:B-----5:R-:W-:Y:S02]  /*0100*/  IMAD.MOV R7, RZ, RZ, -R0 ;  /* 0x000000ffff077224 */ /* 0x020fe400078e0a00 */
[----:B------:R-:W-:Y:S02]  /*0110*/  IMAD.SHL.U32 R0, R0, 0x100, RZ ;  /* 0x0000010000007824 */ /* 0x000fe400078e00ff */
[----:B------:R-:W-:Y:S01]  /*0120*/  IMAD R2, R7, R2, UR5 ;  /* 0x0000000507027e24 */ /* 0x000fe2000f8e0202 */
[----:B------:R-:W3:Y:S03]  /*0130*/  LDCU UR5, c[0x0][0x368] ;  /* 0x00006d00ff0577ac */ /* 0x000ee60008000800 */
[----:B------:R-:W-:-:S05]  /*0140*/  IMAD.SHL.U32 R2, R2, 0x100, RZ ;  /* 0x0000010002027824 */ /* 0x000fca00078e00ff */
[----:B------:R-:W-:-:S05]  /*0150*/  SHF.R.S32.HI R2, RZ, 0x8, R2 ;  /* 0x00000008ff027819 */ /* 0x000fca0000011402 */
[----:B0-----:R-:W-:Y:S01]  /*0160*/  IMAD R2, R2, UR6, R3 ;  /* 0x0000000602027c24 */ /* 0x001fe2000f8e0203 */
[----:B------:R-:W-:Y:S01]  /*0170*/  SHF.R.S32.HI R3, RZ, 0x8, R0 ;  /* 0x00000008ff037819 */ /* 0x000fe20000011400 */
[----:B-1----:R-:W-:-:S03]  /*0180*/  IMAD R0, R4, UR4, R5 ;  /* 0x0000000404007c24 */ /* 0x002fc6000f8e0205 */
[----:B------:R-:W-:Y:S01]  /*0190*/  ISETP.GE.AND P0, PT, R2, UR8, PT ;  /* 0x0000000802007c0c */ /* 0x000fe2000bf06270 */
[----:B---3--:R-:W-:-:S03]  /*01a0*/  IMAD R3, R3, UR5, R6 ;  /* 0x0000000503037c24 */ /* 0x008fc6000f8e0206 */
[----:B------:R-:W-:-:S04]  /*01b0*/  ISETP.GE.OR P0, PT, R0, UR9, P0 ;  /* 0x0000000900007c0c */ /* 0x000fc80008706670 */
[----:B----4-:R-:W-:-:S13]  /*01c0*/  ISETP.GE.OR P0, PT, R3, UR7, P0 ;  /* 0x0000000703007c0c */ /* 0x010fda0008706670 */
[----:B------:R-:W-:Y:S05]  /*01d0*/  @P0 EXIT ;  /* 0x000000000000094d */ /* 0x000fea0003800000 */
[----:B------:R-:W0:Y:S01]  /*01e0*/  LDCU UR5, c[0x0][0x3dc] ;  /* 0x00007b80ff0577ac */ /* 0x000e220008000800 */
[----:B------:R-:W1:Y:S01]  /*01f0*/  LDC.64 R8, c[0x0][0x390] ;  /* 0x0000e400ff087b82 */ /* 0x000e620000000a00 */
[----:B------:R-:W-:Y:S01]  /*0200*/  IMAD.SHL.U32 R3, R3, 0x100, RZ ;  /* 0x0000010003037824 */ /* 0x000fe200078e00ff */
[----:B------:R-:W-:Y:S01]  /*0210*/  SHF.L.U32 R2, R2, 0x8, RZ ;  /* 0x0000000802027819 */ /* 0x000fe200000006ff */
[----:B------:R-:W-:Y:S01]  /*0220*/  USHF.L.U32 UR4, UR9, 0x8, URZ ;  /* 0x0000000809047899 */ /* 0x000fe200080006ff */
[----:B------:R-:W2:Y:S02]  /*0230*/  LDCU.64 UR6, c[0x0][0x358] ;  /* 0x00006b00ff0677ac */ /* 0x000ea40008000a00 */
[----:B------:R-:W-:Y:S02]  /*0240*/  SHF.R.S32.HI R3, RZ, 0x8, R3 ;  /* 0x00000008ff037819 */ /* 0x000fe40000011403 */
[----:B------:R-:W-:Y:S01]  /*0250*/  SHF.R.S32.HI R2, RZ, 0x8, R2 ;  /* 0x00000008ff027819 */ /* 0x000fe20000011402 */
[----:B------:R-:W-:Y:S01]  /*0260*/  USHF.R.S32.HI UR4, URZ, 0x8, UR4 ;  /* 0x00000008ff047899 */ /* 0x000fe20008011404 */
[----:B------:R-:W3:Y:S01]  /*0270*/  LDC.64 R4, c[0x0][0x398] ;  /* 0x0000e600ff047b82 */ /* 0x000ee20000000a00 */
[----:B0-----:R-:W-:-:S07]  /*0280*/  USHF.L.U32 UR5, UR5, 0x8, URZ ;  /* 0x0000000805057899 */ /* 0x001fce00080006ff */
[----:B------:R-:W0:Y:S01]  /*0290*/  LDC.64 R6, c[0x0][0x380] ;  /* 0x0000e000ff067b82 */ /* 0x000e220000000a00 */
[----:B------:R-:W-:-:S07]  /*02a0*/  USHF.R.S32.HI UR5, URZ, 0x8, UR5 ;  /* 0x00000008ff057899 */ /* 0x000fce0008011405 */
[----:B------:R-:W4:Y:S01]  /*02b0*/  LDC R15, c[0x0][0x3cc] ;  /* 0x0000f300ff0f7b82 */ /* 0x000f220000000800 */
[----:B------:R-:W-:-:S04]  /*02c0*/  IMAD R3, R3, UR5, R0 ;  /* 0x0000000503037c24 */ /* 0x000fc8000f8e0200 */
[----:B------:R-:W-:-:S04]  /*02d0*/  IMAD R3, R2, UR4, R3 ;  /* 0x0000000402037c24 */ /* 0x000fc8000f8e0203 */
[----:B-1----:R-:W-:-:S05]  /*02e0*/  IMAD.WIDE R8, R3, 0x4, R8 ;  /* 0x0000000403087825 */ /* 0x002fca00078e0208 */
[----:B--2---:R-:W2:Y:S01]  /*02f0*/  LDG.E R2, desc[UR6][R8.64] ;  /* 0x0000000608027981 */ /* 0x004ea2000c1e1900 */
[----:B---3--:R-:W-:-:S04]  /*0300*/  IMAD.WIDE R4, R3, 0x4, R4 ;  /* 0x0000000403047825 */ /* 0x008fc800078e0204 */
[----:B0-----:R-:W-:Y:S02]  /*0310*/  IMAD.WIDE R6, R3, 0x4, R6 ;  /* 0x0000000403067825 */ /* 0x001fe400078e0206 */
[----:B------:R-:W3:Y:S04]  /*0320*/  LDG.E R4, desc[UR6][R4.64] ;  /* 0x0000000604047981 */ /* 0x000ee8000c1e1900 */
[----:B------:R-:W3:Y:S01]  /*0330*/  LDG.E R7, desc[UR6][R6.64] ;  /* 0x0000000606077981 */ /* 0x000ee2000c1e1900 */
[----:B----4-:R-:W0:Y:S01]  /*0340*/  MUFU.RCP R10, R15 ;  /* 0x0000000f000a7308 */ /* 0x010e220000001000 */
[----:B------:R-:W1:Y:S01]  /*0350*/  LDC R0, c[0x0][0x3cc] ;  /* 0x0000f300ff007b82 */ /* 0x000e620000000800 */
[----:B------:R-:W-:Y:S01]  /*0360*/  BSSY.RECONVERGENT B0, `(.L_x_1) ;  /* 0x000000c000007945 */ /* 0x000fe20003800200 */
[----:B0-----:R-:W-:-:S04]  /*0370*/  FFMA R11, R10, -R15, 1 ;  /* 0x3f8000000a0b7423 */ /* 0x001fc8000000080f */
[----:B------:R-:W-:Y:S01]  /*0380*/  FFMA R11, R10, R11, R10 ;  /* 0x0000000b0a0b7223 */ /* 0x000fe2000000000a */
[----:B--2---:R-:W0:Y:S03]  /*0390*/  FCHK P0, R2, R15 ;  /* 0x0000000f02007302 */ /* 0x004e260000000000 */
[----:B------:R-:W-:-:S04]  /*03a0*/  FFMA R10, R2, R11, RZ ;  /* 0x0000000b020a7223 */ /* 0x000fc800000000ff */
[----:B------:R-:W-:-:S04]  /*03b0*/  FFMA R8, R10, -R15, R2 ;  /* 0x8000000f0a087223 */ /* 0x000fc80000000002 */
[----:B------:R-:W-:Y:S01]  /*03c0*/  FFMA R13, R11, R8, R10 ;  /* 0x000000080b0d7223 */ /* 0x000fe2000000000a */
[----:B---3--:R-:W-:Y:S01]  /*03d0*/  FADD R4, R4, -R7 ;  /* 0x8000000704047221 */ /* 0x008fe20000000000 */
[----:B01----:R-:W-:Y:S06]  /*03e0*/  @!P0 BRA `(.L_x_2) ;  /* 0x00000000000c8947 */ /* 0x003fec0003800000 */
[----:B------:R-:W-:-:S07]  /*03f0*/  MOV R6, 0x410 ;  /* 0x0000041000067802 */ /* 0x000fce0000000f00 */
[----:B------:R-:W-:Y:S05]  /*0400*/  CALL.REL.NOINC `($__internal_0_$__cuda_sm3x_div_rn_noftz_f32_slowpath) ;  /* 0x0000000000bc7944 */ /* 0x000fea0003c00000 */
[----:B------:R-:W-:-:S07]  /*0410*/  IMAD.MOV.U32 R13, RZ, RZ, R2 ;  /* 0x000000ffff0d7224 */ /* 0x000fce00078e0002 */
.L_x_2:
[----:B------:R-:W-:Y:S05]  /*0420*/  BSYNC.RECONVERGENT B0 ;  /* 0x0000000000007941 */ /* 0x000fea0003800200 */
.L_x_1:
[----:B------:R-:W0:Y:S08]  /*0430*/  LDC.64 R10, c[0x0][0x3b0] ;  /* 0x0000ec00ff0a7b82 */ /* 0x000e300000000a00 */
[----:B------:R-:W1:Y:S08]  /*0440*/  LDC.64 R6, c[0x0][0x388] ;  /* 0x0000e200ff067b82 */ /* 0x000e700000000a00 */
[----:B------:R-:W2:Y:S01]  /*0450*/  LDC.64 R8, c[0x0][0x3a0] ;  /* 0x0000e800ff087b82 */ /* 0x000ea20000000a00 */
[----:B0-----:R-:W-:-:S07]  /*0460*/  IMAD.WIDE R10, R3, 0x4, R10 ;  /* 0x00000004030a7825 */ /* 0x001fce00078e020a */
[----:B------:R-:W0:Y:S01]  /*0470*/  LDC R14, c[0x0][0x3cc] ;  /* 0x0000f300ff0e7b82 */ /* 0x000e220000000800 */
[----:B------:R-:W3:Y:S01]  /*0480*/  LDG.E R11, desc[UR6][R10.64] ;  /* 0x000000060a0b7981 */ /* 0x000ee2000c1e1900 */
[----:B-1----:R-:W-:-:S06]  /*0490*/  IMAD.WIDE R6, R3, 0x4, R6 ;  /* 0x0000000403067825 */ /* 0x002fcc00078e0206 */
[----:B------:R-:W4:Y:S01]  /*04a0*/  LDG.E R7, desc[UR6][R6.64] ;  /* 0x0000000606077981 */ /* 0x000f22000c1e1900 */
[----:B--2---:R-:W-:-:S05]  /*04b0*/  IMAD.WIDE R8, R3, 0x4, R8 ;  /* 0x0000000403087825 */ /* 0x004fca00078e0208 */
[----:B------:R1:W5:Y:S01]  /*04c0*/  LDG.E R5, desc[UR6][R8.64] ;  /* 0x0000000608057981 */ /* 0x000362000c1e1900 */
[----:B------:R-:W-:Y:S01]  /*04d0*/  FADD R4, R4, -R13 ;  /* 0x8000000d04047221 */ /* 0x000fe20000000000 */
[----:B------:R-:W-:Y:S01]  /*04e0*/  BSSY.RECONVERGENT B0, `(.L_x_3) ;  /* 0x000000d000007945 */ /* 0x000fe20003800200 */
[----:B0-----:R-:W0:Y:S02]  /*04f0*/  MUFU.RCP R15, R14 ;  /* 0x0000000e000f7308 */ /* 0x001e240000001000 */
[----:B0-----:R-:W-:-:S04]  /*0500*/  FFMA R2, R15, -R14, 1 ;  /* 0x3f8000000f027423 */ /* 0x001fc8000000080e */
[----:B------:R-:W-:Y:S02]  /*0510*/  FFMA R2, R15, R2, R15 ;  /* 0x000000020f027223 */ /* 0x000fe4000000000f */
[----:B---3--:R-:W0:Y:S02]  /*0520*/  FCHK P0, R11, R14 ;  /* 0x0000000e0b007302 */ /* 0x008e240000000000 */
[----:B------:R-:W-:-:S04]  /*0530*/  FFMA R12, R2, R11, RZ ;  /* 0x0000000b020c7223 */ /* 0x000fc800000000ff */
[----:B------:R-:W-:Y:S01]  /*0540*/  FFMA R15, R12, -R14, R11 ;  /* 0x8000000e0c0f7223 */ /* 0x000fe2000000000b */
[----:B----4-:R-:W-:-:S03]  /*0550*/  FADD R4, R4, R7 ;  /* 0x0000000704047221 */ /* 0x010fc60000000000 */
[----:B------:R-:W-:Y:S01]  /*0560*/  FFMA R2, R2, R15, R12 ;  /* 0x0000000f02027223 */ /* 0x000fe2000000000c */
[----:B01----:R-:W-:Y:S06]  /*0570*/  @!P0 BRA `(.L_x_4) ;  /* 0x00000000000c8947 */ /* 0x003fec0003800000 */
[----:B------:R-:W-:Y:S01]  /*0580*/  IMAD.MOV.U32 R2, RZ, RZ, R11 ;  /* 0x000000ffff027224 */ /* 0x000fe200078e000b */
[----:B------:R-:W-:-:S07]  /*0590*/  MOV R6, 0x5b0 ;  /* 0x000005b000067802 */ /* 0x000fce0000000f00 */
[----:B-----5:R-:W-:Y:S05]  /*05a0*/  CALL.REL.NOINC `($__internal_0_$__cuda_sm3x_div_rn_noftz_f32_slowpath) ;  /* 0x0000000000547944 */ /* 0x020fea0003c00000 */
.L_x_4:
[----:B------:R-:W-:Y:S05]  /*05b0*/  BSYNC.RECONVERGENT B0 ;  /* 0x0000000000007941 */ /* 0x000fea0003800200 */
.L_x_3:
[----:B------:R-:W0:Y:S08]  /*05c0*/  LDC.64 R6, c[0x0][0x3b8] ;  /* 0x0000ee00ff067b82 */ /* 0x000e300000000a00 */
[----:B------:R-:W1:Y:S01]  /*05d0*/  LDC.64 R8, c[0x0][0x3a8] ;  /* 0x0000ea00ff087b82 */ /* 0x000e620000000a00 */
[----:B-----5:R-:W-:Y:S01]  /*05e0*/  FADD R2, R5, R2 ;  /* 0x0000000205027221 */ /* 0x020fe20000000000 */
[----:B------:R-:W2:Y:S06]  /*05f0*/  LDCU UR4, c[0x0][0x3c8] ;  /* 0x00007900ff0477ac */ /* 0x000eac0008000800 */
[----:B------:R-:W3:Y:S01]  /*0600*/  LDC.64 R10, c[0x0][0x3c0] ;  /* 0x0000f000ff0a7b82 */ /* 0x000ee20000000a00 */
[----:B0-----:R-:W-:-:S06]  /*0610*/  IMAD.WIDE R6, R3, 0x4, R6 ;  /* 0x0000000403067825 */ /* 0x001fcc00078e0206 */
[----:B------:R-:W4:Y:S01]  /*0620*/  LDG.E R7, desc[UR6][R6.64] ;  /* 0x0000000606077981 */ /* 0x000f22000c1e1900 */
[----:B-1----:R-:W-:-:S06]  /*0630*/  IMAD.WIDE R8, R3, 0x4, R8 ;  /* 0x0000000403087825 */ /* 0x002fcc00078e0208 */
[----:B------:R-:W2:Y:S01]  /*0640*/  LDG.E R9, desc[UR6][R8.64] ;  /* 0x0000000608097981 */ /* 0x000ea2000c1e1900 */
[----:B----4-:R-:W-:-:S04]  /*0650*/  FADD R2, R2, -R7 ;  /* 0x8000000702027221 */ /* 0x010fc80000000000 */
[----:B--2---:R-:W-:-:S04]  /*0660*/  FADD R5, R2, -R9 ;  /* 0x8000000902057221 */ /* 0x004fc80000000000 */
[----:B------:R-:W-:-:S04]  /*0670*/  FADD R4, R4, R5 ;  /* 0x0000000504047221 */ /* 0x000fc80000000000 */
[----:B------:R-:W-:-:S05]  /*0680*/  FMUL R4, R4, 0.5 ;  /* 0x3f00000004047820 */ /* 0x000fca0000400000 */
[----:B------:R-:W-:-:S04]  /*0690*/  FSETP.GTU.AND P0, PT, R4, UR4, PT ;  /* 0x0000000404007c0b */ /* 0x000fc8000bf0c000 */
[----:B------:R-:W-:-:S04]  /*06a0*/  FSEL R4, R4, UR4, !P0 ;  /* 0x0000000404047c08 */ /* 0x000fc8000c000000 */
[----:B------:R-:W-:Y:S01]  /*06b0*/  FSETP.GT.AND P0, PT, R4, -UR4, PT ;  /* 0x8000000404007c0b */ /* 0x000fe2000bf04000 */
[----:B---3--:R-:W-:-:S03]  /*06c0*/  IMAD.WIDE R2, R3, 0x4, R10 ;  /* 0x0000000403027825 */ /* 0x008fc600078e020a */
[----:B------:R-:W-:-:S05]  /*06d0*/  FSEL R5, R4, -UR4, P0 ;  /* 0x8000000404057c08 */ /* 0x000fca0008000000 */
[----:B------:R-:W-:Y:S01]  /*06e0*/  STG.E desc[UR6][R2.64], R5 ;  /* 0x0000000502007986 */ /* 0x000fe2000c101906 */
[----:B------:R-:W-:Y:S05]  /*06f0*/  EXIT ;  /* 0x000000000000794d */ /* 0x000fea0003800000 */
        .weak           $__internal_0_$__cuda_sm3x_div_rn_noftz_f32_slowpath
        .type           $__internal_0_$__cuda_sm3x_div_rn_noftz_f32_slowpath,@function
        .size           $__internal_0_$__cuda_sm3x_div_rn_noftz_f32_slowpath,(.L_x_103 - $__internal_0_$__cuda_sm3x_div_rn_noftz_f32_slowpath)
$__internal_0_$__cuda_sm3x_div_rn_noftz_f32_slowpath:
[----:B------:R-:W-:Y:S01]  /*0700*/  SHF.R.U32.HI R8, RZ, 0x17, R0 ;  /* 0x00000017ff087819 */ /* 0x000fe20000011600 */
[----:B------:R-:W-:Y:S01]  /*0710*/  BSSY.RECONVERGENT B1, `(.L_x_5) ;  /* 0x0000063000017945 */ /* 0x000fe20003800200 */
[----:B------:R-:W-:Y:S02]  /*0720*/  SHF.R.U32.HI R7, RZ, 0x17, R2 ;  /* 0x00000017ff077819 */ /* 0x000fe40000011602 */
[----:B------:R-:W-:Y:S02]  /*0730*/  LOP3.LUT R8, R8, 0xff, RZ, 0xc0, !PT ;  /* 0x000000ff08087812 */ /* 0x000fe400078ec0ff */
[----:B------:R-:W-:Y:S01]  /*0740*/  LOP3.LUT R12, R7, 0xff, RZ, 0xc0, !PT ;  /* 0x000000ff070c7812 */ /* 0x000fe200078ec0ff */
[----:B------:R-:W-:Y:S01]  /*0750*/  IMAD.MOV.U32 R7, RZ, RZ, R0 ;  /* 0x000000ffff077224 */ /* 0x000fe200078e0000 */
[----:B------:R-:W-:-:S03]  /*0760*/  IADD3 R10, PT, PT, R8, -0x1, RZ ;  /* 0xffffffff080a7810 */ /* 0x000fc60007ffe0ff */
[----:B------:R-:W-:Y:S01]  /*0770*/  VIADD R11, R12, 0xffffffff ;  /* 0xffffffff0c0b7836 */ /* 0x000fe20000000000 */
[----:B------:R-:W-:-:S04]  /*0780*/  ISETP.GT.U32.AND P0, PT, R10, 0xfd, PT ;  /* 0x000000fd0a00780c */ /* 0x000fc80003f04070 */
[----:B------:R-:W-:-:S13]  /*0790*/  ISETP.GT.U32.OR P0, PT, R11, 0xfd, P0 ;  /* 0x000000fd0b00780c */ /* 0x000fda0000704470 */
[----:B------:R-:W-:Y:S01]  /*07a0*/  @!P0 MOV R9, RZ ;  /* 0x000000ff00098202 */ /* 0x000fe20000000f00 */
[----:B------:R-:W-:Y:S06]  /*07b0*/  @!P0 BRA `(.L_x_6) ;  /* 0x00000000005c8947 */ /* 0x000fec0003800000 */
[----:B------:R-:W-:Y:S02]  /*07c0*/  FSETP.GTU.FTZ.AND P0, PT, |R2|, +INF , PT ;  /* 0x7f8000000200780b */ /* 0x000fe40003f1c200 */
[----:B------:R-:W-:-:S04]  /*07d0*/  FSETP.GTU.FTZ.AND P1, PT, |R0|, +INF , PT ;  /* 0x7f8000000000780b */ /* 0x000fc80003f3c200 */
[----:B------:R-:W-:-:S13]  /*07e0*/  PLOP3.LUT P0, PT, P0, P1, PT, 0xf8, 0x8f ;  /* 0x00000000008f781c */ /* 0x000fda0000703f70 */
[----:B------:R-:W-:Y:S05]  /*07f0*/  @P0 BRA `(.L_x_7) ;  /* 0x00000004004c0947 */ /* 0x000fea0003800000 */
[----:B------:R-:W-:-:S13]  /*0800*/  LOP3.LUT P0, RZ, R7, 0x7fffffff, R2, 0xc8, !PT ;  /* 0x7fffffff07ff7812 */ /* 0x000fda000780c802 */
[----:B------:R-:W-:Y:S05]  /*0810*/  @!P0 BRA `(.L_x_8) ;  /* 0x00000004003c8947 */ /* 0x000fea0003800000 */
[----:B------:R-:W-:Y:S02]  /*0820*/  FSETP.NEU.FTZ.AND P2, PT, |R2|, +INF , PT ;  /* 0x7f8000000200780b */ /* 0x000fe40003f5d200 */
[----:B------:R-:W-:Y:S02]  /*0830*/  FSETP.NEU.FTZ.AND P1, PT, |R0|, +INF , PT ;  /* 0x7f8000000000780b */ /* 0x000fe40003f3d200 */
[----:B------:R-:W-:-:S11]  /*0840*/  FSETP.NEU.FTZ.AND P0, PT, |R2|, +INF , PT ;  /* 0x7f8000000200780b */ /* 0x000fd60003f1d200 */
[----:B------:R-:W-:Y:S05]  /*0850*/  @!P1 BRA !P2, `(.L_x_8) ;  /* 0x00000004002c9947 */ /* 0x000fea0005000000 */
[----:B------:R-:W-:-:S04]  /*0860*/  LOP3.LUT P2, RZ, R2, 0x7fffffff, RZ, 0xc0, !PT ;  /* 0x7fffffff02ff7812 */ /* 0x000fc8000784c0ff */
[----:B------:R-:W-:-:S13]  /*0870*/  PLOP3.LUT P1, PT, P1, P2, PT, 0x2f, 0xf2 ;  /* 0x0000000000f2781c */ /* 0x000fda0000f24577 */
[----:B------:R-:W-:Y:S05]  /*0880*/  @P1 BRA `(.L_x_9) ;  /* 0x0000000400181947 */ /* 0x000fea0003800000 */
[----:B------:R-:W-:-:S04]  /*0890*/  LOP3.LUT P1, RZ, R7, 0x7fffffff, RZ, 0xc0, !PT ;  /* 0x7fffffff07ff7812 */ /* 0x000fc8000782c0ff */
[----:B------:R-:W-:-:S13]  /*08a0*/  PLOP3.LUT P0, PT, P0, P1, PT, 0x2f, 0xf2 ;  /* 0x0000000000f2781c */ /* 0x000fda0000702577 */
[----:B------:R-:W-:Y:S05]  /*08b0*/  @P0 BRA `(.L_x_10) ;  /* 0x0000000400000947 */ /* 0x000fea0003800000 */
[----:B------:R-:W-:Y:S02]  /*08c0*/  ISETP.GE.AND P0, PT, R11, RZ, PT ;  /* 0x000000ff0b00720c */ /* 0x000fe40003f06270 */
[----:B------:R-:W-:-:S11]  /*08d0*/  ISETP.GE.AND P1, PT, R10, RZ, PT ;  /* 0x000000ff0a00720c */ /* 0x000fd60003f26270 */
[----:B------:R-:W-:Y:S02]  /*08e0*/  @P0 IMAD.MOV.U32 R9, RZ, RZ, RZ ;  /* 0x000000ffff090224 */ /* 0x000fe400078e00ff */
[----:B------:R-:W-:Y:S01]  /*08f0*/  @!P0 FFMA R2, R2, 1.84467440737095516160e+19, RZ ;  /* 0x5f80000002028823 */ /* 0x000fe200000000ff */
[----:B------:R-:W-:Y:S02]  /*0900*/  @!P0 IMAD.MOV.U32 R9, RZ, RZ, -0x40 ;  /* 0xffffffc0ff098424 */ /* 0x000fe400078e00ff */
[----:B------:R-:W-:-:S03]  /*0910*/  @!P1 FFMA R7, R0, 1.84467440737095516160e+19, RZ ;  /* 0x5f80000000079823 */ /* 0x000fc600000000ff */
[----:B------:R-:W-:-:S07]  /*0920*/  @!P1 IADD3 R9, PT, PT, R9, 0x40, RZ ;  /* 0x0000004009099810 */ /* 0x000fce0007ffe0ff */
.L_x_6:
[----:B------:R-:W-:Y:S01]  /*0930*/  LEA R10, R8, 0xc0800000, 0x17 ;  /* 0xc0800000080a7811 */ /* 0x000fe200078eb8ff */
[----:B------:R-:W-:Y:S04]  /*0940*/  BSSY.RECONVERGENT B2, `(.L_x_11) ;  /* 0x0000036000027945 */ /* 0x000fe80003800200 */
[----:B------:R-:W-:Y:S02]  /*0950*/  IMAD.IADD R10, R7, 0x1, -R10 ;  /* 0x00000001070a7824 */ /* 0x000fe400078e0a0a */
[----:B------:R-:W-:Y:S02]  /*0960*/  VIADD R7, R12, 0xffffff81 ;  /* 0xffffff810c077836 */ /* 0x000fe40000000000 */
[----:B------:R-:W0:Y:S01]  /*0970*/  MUFU.RCP R11, R10 ;  /* 0x0000000a000b7308 */ /* 0x000e220000001000 */
[----:B------:R-:W-:Y:S01]  /*0980*/  FADD.FTZ R13, -R10, -RZ ;  /* 0x800000ff0a0d7221 */ /* 0x000fe20000010100 */
[C---:B------:R-:W-:Y:S01]  /*0990*/  IMAD R2, R7.reuse, -0x800000, R2 ;  /* 0xff80000007027824 */ /* 0x040fe200078e0202 */
[----:B------:R-:W-:-:S04]  /*09a0*/  IADD3 R8, PT, PT, R7, 0x7f, -R8 ;  /* 0x0000007f07087810 */ /* 0x000fc80007ffe808 */
[----:B------:R-:W-:Y:S01]  /*09b0*/  IADD3 R8, PT, PT, R8, R9, RZ ;  /* 0x0000000908087210 */ /* 0x000fe20007ffe0ff */
[----:B0-----:R-:W-:-:S04]  /*09c0*/  FFMA R12, R11, R13, 1 ;  /* 0x3f8000000b0c7423 */ /* 0x001fc8000000000d */
[----:B------:R-:W-:-:S04]  /*09d0*/  FFMA R14, R11, R12, R11 ;  /* 0x0000000c0b0e7223 */ /* 0x000fc8000000000b */
[----:B------:R-:W-:-:S04]  /*09e0*/  FFMA R11, R2, R14, RZ ;  /* 0x0000000e020b7223 */ /* 0x000fc800000000ff */
[----:B------:R-:W-:-:S04]  /*09f0*/  FFMA R12, R13, R11, R2 ;  /* 0x0000000b0d0c7223 */ /* 0x000fc80000000002 */
[----:B------:R-:W-:-:S04]  /*0a00*/  FFMA R11, R14, R12, R11 ;  /* 0x0000000c0e0b7223 */ /* 0x000fc8000000000b */
[----:B------:R-:W-:-:S04]  /*0a10*/  FFMA R12, R13, R11, R2 ;  /* 0x0000000b0d0c7223 */ /* 0x000fc80000000002 */
[----:B------:R-:W-:-:S05]  /*0a20*/  FFMA R2, R14, R12, R11 ;  /* 0x0000000c0e027223 */ /* 0x000fca000000000b */
[----:B------:R-:W-:-:S04]  /*0a30*/  SHF.R.U32.HI R7, RZ, 0x17, R2 ;  /* 0x00000017ff077819 */ /* 0x000fc80000011602 */
[----:B------:R-:W-:-:S05]  /*0a40*/  LOP3.LUT R7, R7, 0xff, RZ, 0xc0, !PT ;  /* 0x000000ff07077812 */ /* 0x000fca00078ec0ff */
[----:B------:R-:W-:-:S04]  /*0a50*/  IMAD.IADD R13, R7, 0x1, R8 ;  /* 0x00000001070d7824 */ /* 0x000fc800078e0208 */
[----:B------:R-:W-:-:S05]  /*0a60*/  VIADD R7, R13, 0xffffffff ;  /* 0xffffffff0d077836 */ /* 0x000fca0000000000 */
[----:B------:R-:W-:-:S13]  /*0a70*/  ISETP.GE.U32.AND P0, PT, R7, 0xfe, PT ;  /* 0x000000fe0700780c */ /* 0x000fda0003f06070 */
[----:B------:R-:W-:Y:S05]  /*0a80*/  @!P0 BRA `(.L_x_12) ;  /* 0x0000000000808947 */ /* 0x000fea0003800000 */
[----:B------:R-:W-:-:S13]  /*0a90*/  ISETP.GT.AND P0, PT, R13, 0xfe, PT ;  /* 0x000000fe0d00780c */ /* 0x000fda0003f04270 */
[----:B------:R-:W-:Y:S05]  /*0aa0*/  @P0 BRA `(.L_x_13) ;  /* 0x00000000006c0947 */ /* 0x000fea0003800000 */
[----:B------:R-:W-:-:S13]  /*0ab0*/  ISETP.GE.AND P0, PT, R13, 0x1, PT ;  /* 0x000000010d00780c */ /* 0x000fda0003f06270 */
[----:B------:R-:W-:Y:S05]  /*0ac0*/  @P0 BRA `(.L_x_14) ;  /* 0x0000000000740947 */ /* 0x000fea0003800000 */
[----:B------:R-:W-:Y:S02]  /*0ad0*/  ISETP.GE.AND P0, PT, R13, -0x18, PT ;  /* 0xffffffe80d00780c */ /* 0x000fe40003f06270 */
[----:B------:R-:W-:-:S11]  /*0ae0*/  LOP3.LUT R2, R2, 0x80000000, RZ, 0xc0, !PT ;  /* 0x8000000002027812 */ /* 0x000fd600078ec0ff */
[----:B------:R-:W-:Y:S05]  /*0af0*/  @!P0 BRA `(.L_x_14) ;  /* 0x0000000000688947 */ /* 0x000fea0003800000 */
[CCC-:B------:R-:W-:Y:S01]  /*0b00*/  FFMA.RZ R7, R14.reuse, R12.reuse, R11.reuse ;  /* 0x0000000c0e077223 */ /* 0x1c0fe2000000c00b */
[C---:B------:R-:W-:Y:S01]  /*0b10*/  IADD3 R10, PT, PT, R13.reuse, 0x20, RZ ;  /* 0x000000200d0a7810 */ /* 0x040fe20007ffe0ff */
[CCC-:B------:R-:W-:Y:S01]  /*0b20*/  FFMA.RM R8, R14.reuse, R12.reuse, R11.reuse ;  /* 0x0000000c0e087223 */ /* 0x1c0fe2000000400b */
[----:B------:R-:W-:Y:S02]  /*0b30*/  ISETP.NE.AND P2, PT, R13, RZ, PT ;  /* 0x000000ff0d00720c */ /* 0x000fe40003f45270 */
[----:B------:R-:W-:Y:S01]  /*0b40*/  LOP3.LUT R9, R7, 0x7fffff, RZ, 0xc0, !PT ;  /* 0x007fffff07097812 */ /* 0x000fe200078ec0ff */
[----:B------:R-:W-:Y:S01]  /*0b50*/  FFMA.RP R7, R14, R12, R11 ;  /* 0x0000000c0e077223 */ /* 0x000fe2000000800b */
[----:B------:R-:W-:Y:S01]  /*0b60*/  IMAD.MOV R11, RZ, RZ, -R13 ;  /* 0x000000ffff0b7224 */ /* 0x000fe200078e0a0d */
[----:B------:R-:W-:Y:S02]  /*0b70*/  ISETP.NE.AND P1, PT, R13, RZ, PT ;  /* 0x000000ff0d00720c */ /* 0x000fe40003f25270 */
[----:B------:R-:W-:-:S02]  /*0b80*/  LOP3.LUT R9, R9, 0x800000, RZ, 0xfc, !PT ;  /* 0x0080000009097812 */ /* 0x000fc400078efcff */
[----:B------:R-:W-:Y:S02]  /*0b90*/  FSETP.NEU.FTZ.AND P0, PT, R7, R8, PT ;  /* 0x000000080700720b */ /* 0x000fe40003f1d000 */
[----:B------:R-:W-:Y:S02]  /*0ba0*/  SHF.L.U32 R10, R9, R10, RZ ;  /* 0x0000000a090a7219 */ /* 0x000fe400000006ff */
[----:B------:R-:W-:Y:S02]  /*0bb0*/  SEL R8, R11, RZ, P2 ;  /* 0x000000ff0b087207 */ /* 0x000fe40001000000 */
[----:B------:R-:W-:Y:S02]  /*0bc0*/  ISETP.NE.AND P1, PT, R10, RZ, P1 ;  /* 0x000000ff0a00720c */ /* 0x000fe40000f25270 */
[----:B------:R-:W-:Y:S02]  /*0bd0*/  SHF.R.U32.HI R8, RZ, R8, R9 ;  /* 0x00000008ff087219 */ /* 0x000fe40000011609 */
[----:B------:R-:W-:-:S02]  /*0be0*/  PLOP3.LUT P0, PT, P0, P1, PT, 0xf8, 0x8f ;  /* 0x00000000008f781c */ /* 0x000fc40000703f70 */
[----:B------:R-:W-:Y:S02]  /*0bf0*/  SHF.R.U32.HI R10, RZ, 0x1, R8 ;  /* 0x00000001ff0a7819 */ /* 0x000fe40000011608 */
[----:B------:R-:W-:-:S04]  /*0c00*/  SEL R7, RZ, 0x1, !P0 ;  /* 0x00000001ff077807 */ /* 0x000fc80004000000 */
[----:B------:R-:W-:-:S04]  /*0c10*/  LOP3.LUT R7, R7, 0x1, R10, 0xf8, !PT ;  /* 0x0000000107077812 */ /* 0x000fc800078ef80a */
[----:B------:R-:W-:-:S05]  /*0c20*/  LOP3.LUT R7, R7, R8, RZ, 0xc0, !PT ;  /* 0x0000000807077212 */ /* 0x000fca00078ec0ff */
[----:B------:R-:W-:-:S05]  /*0c30*/  IMAD.IADD R7, R10, 0x1, R7 ;  /* 0x000000010a077824 */ /* 0x000fca00078e0207 */
[----:B------:R-:W-:Y:S01]  /*0c40*/  LOP3.LUT R2, R7, R2, RZ, 0xfc, !PT ;  /* 0x0000000207027212 */ /* 0x000fe200078efcff */
[----:B------:R-:W-:Y:S06]  /*0c50*/  BRA `(.L_x_14) ;  /* 0x0000000000107947 */ /* 0x000fec0003800000 */
.L_x_13:
[----:B------:R-:W-:-:S04]  /*0c60*/  LOP3.LUT R2, R2, 0x80000000, RZ, 0xc0, !PT ;  /* 0x8000000002027812 */ /* 0x000fc800078ec0ff */
[----:B------:R-:W-:Y:S01]  /*0c70*/  LOP3.LUT R2, R2, 0x7f800000, RZ, 0xfc, !PT ;  /* 0x7f80000002027812 */ /* 0x000fe200078efcff */
[----:B------:R-:W-:Y:S06]  /*0c80*/  BRA `(.L_x_14) ;  /* 0x0000000000047947 */ /* 0x000fec0003800000 */
.L_x_12:
[----:B------:R-:W-:-:S07]  /*0c90*/  LEA R2, R8, R2, 0x17 ;  /* 0x0000000208027211 */ /* 0x000fce00078eb8ff */
.L_x_14:
[----:B------:R-:W-:Y:S05]  /*0ca0*/  BSYNC.RECONVERGENT B2 ;  /* 0x0000000000027941 */ /* 0x000fea0003800200 */
.L_x_11:
[----:B------:R-:W-:Y:S05]  /*0cb0*/  BRA `(.L_x_15) ;  /* 0x0000000000207947 */ /* 0x000fea0003800000 */
.L_x_10:
[----:B------:R-:W-:-:S04]  /*0cc0*/  LOP3.LUT R2, R7, 0x80000000, R2, 0x48, !PT ;  /* 0x8000000007027812 */ /* 0x000fc800078e4802 */
[----:B------:R-:W-:Y:S01]  /*0cd0*/  LOP3.LUT R2, R2, 0x7f800000, RZ, 0xfc, !PT ;  /* 0x7f80000002027812 */ /* 0x000fe200078efcff */
[----:B------:R-:W-:Y:S06]  /*0ce0*/  BRA `(.L_x_15) ;  /* 0x0000000000147947 */ /* 0x000fec0003800000 */
.L_x_9:
[----:B------:R-:W-:Y:S01]  /*0cf0*/  LOP3.LUT R2, R7, 0x80000000, R2, 0x48, !PT ;  /* 0x8000000007027812 */ /* 0x000fe200078e4802 */
[----:B------:R-:W-:Y:S06]  /*0d00*/  BRA `(.L_x_15) ;  /* 0x00000000000c7947 */ /* 0x000fec0003800000 */
.L_x_8:
[----:B------:R-:W0:Y:S01]  /*0d10*/  MUFU.RSQ R2, -QNAN ;  /* 0xffc0000000027908 */ /* 0x000e220000001400 */
[----:B------:R-:W-:Y:S05]  /*0d20*/  BRA `(.L_x_15) ;  /* 0x0000000000047947 */ /* 0x000fea0003800000 */
.L_x_7:
[----:B------:R-:W-:-:S07]  /*0d30*/  FADD.FTZ R2, R2, R0 ;  /* 0x0000000002027221 */ /* 0x000fce0000010000 */
.L_x_15:
[----:B------:R-:W-:Y:S05]  /*0d40*/  BSYNC.RECONVERGENT B1 ;  /* 0x0000000000017941 */ /* 0x000fea0003800200 */
.L_x_5:
[----:B------:R-:W-:-:S04]  /*0d50*/  IMAD.MOV.U32 R7, RZ, RZ, 0x0 ;  /* 0x00000000ff077424 */ /* 0x000fc800078e00ff */
[----:B0-----:R-:W-:Y:S05]  /*0d60*/  RET.REL.NODEC R6 `(_Z7krnl_qqPfS_S_S_S_S_S_S_S_ffiiiiif) ;  /* 0xfffffff006a47950 */ /* 0x001fea0003c3ffff */
.L_x_16:
        /* <DEDUP_REMOVED lines=9> */
.L_x_103:


//--------------------- .text._Z6krnl_9PfS_S_S_S_S_S_S_S_S_S_fiiiiif --------------------------
	.section	.text._Z6krnl_9PfS_S_S_S_S_S_S_S_S_S_fiiiiif,"ax",@progbits
	.align	128
.text._Z6krnl_9PfS_S_S_S_S_S_S_S_S_S_fiiiiif:
        .type           _Z6krnl_9PfS_S_S_S_S_S_S_S_S_S_fiiiiif,@function
        .size           _Z6krnl_9PfS_S_S_S_S_S_S_S_S_S_fiiiiif,(.L_x_105 - _Z6krnl_9PfS_S_S_S_S_S_S_S_S_S_fiiiiif)
        .other          _Z6krnl_9PfS_S_S_S_S_S_S_S_S_S_fiiiiif,@"STO_CUDA_ENTRY STV_DEFAULT"
_Z6krnl_9PfS_S_S_S_S_S_S_S_S_S_fiiiiif:
        /* <DEDUP_REMOVED lines=15> */
[----:B-1----:R-:W-:Y:S02]  /*00f0*/  IMAD.MOV R2, RZ, RZ, -R0 ;  /* 0x000000ffff027224 */ /* 0x002fe400078e0a00 */
[----:B------:R-:W-:-:S02]  /*0100*/  IMAD.SHL.U32 R0, R0, 0x100, RZ ;  /* 0x0000010000007824 */ /* 0x000fc400078e00ff */
[----:B-----5:R-:W-:Y:S01]  /*0110*/  IMAD R2, R2, R7, UR5 ;  /* 0x0000000502027e24 */ /* 0x020fe2000f8e0207 */
[----:B------:R-:W1:Y:S03]  /*0120*/  LDCU UR5, c[0x0][0x368] ;  /* 0x00006d00ff0577ac */ /* 0x000e660008000800 */
[----:B------:R-:W-:Y:S01]  /*0130*/  IMAD.SHL.U32 R2, R2, 0x100, RZ ;  /* 0x0000010002027824 */ /* 0x000fe200078e00ff */
[----:B0-----:R-:W-:-:S04]  /*0140*/  USHF.L.U32 UR4, UR4, 0x8, URZ ;  /* 0x0000000804047899 */ /* 0x001fc800080006ff */
[----:B------:R-:W-:Y:S01]  /*0150*/  SHF.R.S32.HI R2, RZ, 0x8, R2 ;  /* 0x00000008ff027819 */ /* 0x000fe20000011402 */
[----:B------:R-:W-:-:S04]  /*0160*/  USHF.R.S32.HI UR4, URZ, 0x8, UR4 ;  /* 0x00000008ff047899 */ /* 0x000fc80008011404 */
[----:B--2---:R-:W-:Y:S01]  /*0170*/  IMAD R2, R2, UR8, R3 ;  /* 0x0000000802027c24 */ /* 0x004fe2000f8e0203 */
[----:B------:R-:W-:Y:S01]  /*0180*/  SHF.R.S32.HI R3, RZ, 0x8, R0 ;  /* 0x00000008ff037819 */ /* 0x000fe20000011400 */
[----:B----4-:R-:W-:-:S03]  /*0190*/  IMAD R0, R4, UR4, R5 ;  /* 0x0000000404007c24 */ /* 0x010fc6000f8e0205 */
[----:B---3--:R-:W-:Y:S01]  /*01a0*/  ISETP.GE.AND P0, PT, R2, UR9, PT ;  /* 0x0000000902007c0c */ /* 0x008fe2000bf06270 */
[----:B-1----:R-:W-:-:S03]  /*01b0*/  IMAD R3, R3, UR5, R6 ;  /* 0x0000000503037c24 */ /* 0x002fc6000f8e0206 */
[----:B------:R-:W-:-:S04]  /*01c0*/  ISETP.GE.OR P0, PT, R0, UR6, P0 ;  /* 0x0000000600007c0c */ /* 0x000fc80008706670 */
[----:B------:R-:W-:-:S13]  /*01d0*/  ISETP.GE.OR P0, PT, R3, UR7, P0 ;  /* 0x0000000703007c0c */ /* 0x000fda0008706670 */
[----:B------:R-:W-:Y:S05]  /*01e0*/  @P0 EXIT ;  /* 0x000000000000094d */ /* 0x000fea0003800000 */
[----:B------:R-:W0:Y:S01]  /*01f0*/  LDCU UR5, c[0x0][0x3e8] ;  /* 0x00007d00ff0577ac */ /* 0x000e220008000800 */
[----:B------:R-:W1:Y:S01]  /*0200*/  LDC.64 R4, c[0x0][0x390] ;  /* 0x0000e400ff047b82 */ /* 0x000e620000000a00 */
[----:B------:R-:W-:Y:S01]  /*0210*/  SHF.L.U32 R3, R3, 0x8, RZ ;  /* 0x0000000803037819 */ /* 0x000fe200000006ff */
[----:B------:R-:W-:Y:S01]  /*0220*/  IMAD.SHL.U32 R2, R2, 0x100, RZ ;  /* 0x0000010002027824 */ /* 0x000fe200078e00ff */
[----:B------:R-:W-:Y:S02]  /*0230*/  USHF.L.U32 UR4, UR6, 0x8, URZ ;  /* 0x0000000806047899 */ /* 0x000fe400080006ff */
[----:B------:R-:W-:Y:S01]  /*0240*/  SHF.R.S32.HI R3, RZ, 0x8, R3 ;  /* 0x00000008ff037819 */ /* 0x000fe20000011403 */
[----:B------:R-:W2:Y:S01]  /*0250*/  LDCU.64 UR6, c[0x0][0x358] ;  /* 0x00006b00ff0677ac */ /* 0x000ea20008000a00 */
[----:B------:R-:W-:Y:S01]  /*0260*/  SHF.R.S32.HI R2, RZ, 0x8, R2 ;  /* 0x00000008ff027819 */ /* 0x000fe20000011402 */
[----:B------:R-:W3:Y:S01]  /*0270*/  LDC.64 R6, c[0x0][0x380] ;  /* 0x0000e000ff067b82 */ /* 0x000ee20000000a00 */
[----:B------:R-:W-:-:S07]  /*0280*/  USHF.R.S32.HI UR4, URZ, 0x8, UR4 ;  /* 0x00000008ff047899 */ /* 0x000fce0008011404 */
[----:B------:R-:W4:Y:S01]  /*0290*/  LDC R11, c[0x0][0x3d8] ;  /* 0x0000f600ff0b7b82 */ /* 0x000f220000000800 */
[----:B0-----:R-:W-:-:S04]  /*02a0*/  USHF.L.U32 UR5, UR5, 0x8, URZ ;  /* 0x0000000805057899 */ /* 0x001fc800080006ff */
[----:B------:R-:W-:-:S06]  /*02b0*/  USHF.R.S32.HI UR5, URZ, 0x8, UR5 ;  /* 0x00000008ff057899 */ /* 0x000fcc0008011405 */
[----:B------:R-:W-:-:S04]  /*02c0*/  IMAD R3, R3, UR5, R0 ;  /* 0x0000000503037c24 */ /* 0x000fc8000f8e0200 */
[----:B------:R-:W-:-:S04]  /*02d0*/  IMAD R3, R2, UR4, R3 ;  /* 0x0000000402037c24 */ /* 0x000fc8000f8e0203 */
[----:B-1----:R-:W-:-:S05]  /*02e0*/  IMAD.WIDE R4, R3, 0x4, R4 ;  /* 0x0000000403047825 */ /* 0x002fca00078e0204 */
[----:B--2---:R-:W2:Y:S01]  /*02f0*/  LDG.E R2, desc[UR6][R4.64] ;  /* 0x0000000604027981 */ /* 0x004ea2000c1e1900 */
[----:B---3--:R-:W-:-:S06]  /*0300*/  IMAD.WIDE R6, R3, 0x4, R6 ;  /* 0x0000000403067825 */ /* 0x008fcc00078e0206 */
[----:B------:R0:W5:Y:S01]  /*0310*/  LDG.E R6, desc[UR6][R6.64] ;  /* 0x0000000606067981 */ /* 0x000162000c1e1900 */
[----:B----4-:R-:W1:Y:S01]  /*0320*/  MUFU.RCP R8, R11 ;  /* 0x0000000b00087308 */ /* 0x010e620000001000 */
[----:B------:R-:W3:Y:S01]  /*0330*/  LDC R0, c[0x0][0x3d8] ;  /* 0x0000f600ff007b82 */ /* 0x000ee20000000800 */
[----:B------:R-:W-:Y:S01]  /*0340*/  BSSY.RECONVERGENT B0, `(.L_x_17) ;  /* 0x000000b000007945 */ /* 0x000fe20003800200 */
[----:B-1----:R-:W-:-:S04]  /*0350*/  FFMA R9, R8, -R11, 1 ;  /* 0x3f80000008097423 */ /* 0x002fc8000000080b */
[----:B------:R-:W-:Y:S01]  /*0360*/  FFMA R9, R8, R9, R8 ;  /* 0x0000000908097223 */ /* 0x000fe20000000008 */
[----:B--2---:R-:W1:Y:S03]  /*0370*/  FCHK P0, R2, R11 ;  /* 0x0000000b02007302 */ /* 0x004e660000000000 */
[----:B------:R-:W-:-:S04]  /*0380*/  FFMA R8, R2, R9, RZ ;  /* 0x0000000902087223 */ /* 0x000fc800000000ff */
[----:B------:R-:W-:-:S04]  /*0390*/  FFMA R10, R8, -R11, R2 ;  /* 0x8000000b080a7223 */ /* 0x000fc80000000002 */
[----:B------:R-:W-:Y:S01]  /*03a0*/  FFMA R17, R9, R10, R8 ;  /* 0x0000000a09117223 */ /* 0x000fe20000000008 */
[----:B01-3--:R-:W-:Y:S06]  /*03b0*/  @!P0 BRA `(.L_x_18) ;  /* 0x00000000000c8947 */ /* 0x00bfec0003800000 */
[----:B------:R-:W-:-:S07]  /*03c0*/  MOV R8, 0x3e0 ;  /* 0x000003e000087802 */ /* 0x000fce0000000f00 */
[----:B-----5:R-:W-:Y:S05]  /*03d0*/  CALL.REL.NOINC `($__internal_1_$__cuda_sm3x_div_rn_noftz_f32_slowpath) ;  /* 0x0000000000e07944 */ /* 0x020fea0003c00000 */
[----:B------:R-:W-:-:S07]  /*03e0*/  IMAD.MOV.U32 R17, RZ, RZ, R2 ;  /* 0x000000ffff117224 */ /* 0x000fce00078e0002 */
.L_x_18:
[----:B------:R-:W-:Y:S05]  /*03f0*/  BSYNC.RECONVERGENT B0 ;  /* 0x0000000000007941 */ /* 0x000fea0003800200 */
.L_x_17:
[----:B------:R-:W0:Y:S08]  /*0400*/  LDC.64 R12, c[0x0][0x398] ;  /* 0x0000e600ff0c7b82 */ /* 0x000e300000000a00 */
[----:B------:R-:W1:Y:S08]  /*0410*/  LDC.64 R4, c[0x0][0x3d0] ;  /* 0x0000f400ff047b82 */ /* 0x000e700000000a00 */
[----:B------:R-:W2:Y:S01]  /*0420*/  LDC.64 R14, c[0x0][0x3a0] ;  /* 0x0000e800ff0e7b82 */ /* 0x000ea20000000a00 */
[----:B0-----:R-:W-:-:S07]  /*0430*/  IMAD.WIDE R12, R3, 0x4, R12 ;  /* 0x00000004030c7825 */ /* 0x001fce00078e020c */
[----:B------:R-:W0:Y:S01]  /*0440*/  LDC.64 R10, c[0x0][0x388] ;  /* 0x0000e200ff0a7b82 */ /* 0x000e220000000a00 */
[----:B------:R-:W3:Y:S01]  /*0450*/  LDG.E R13, desc[UR6][R12.64] ;  /* 0x000000060c0d7981 */ /* 0x000ee2000c1e1900 */
[----:B-1----:R-:W-:-:S06]  /*0460*/  IMAD.WIDE R4, R3, 0x4, R4 ;  /* 0x0000000403047825 */ /* 0x002fcc00078e0204 */
[----:B------:R-:W1:Y:S01]  /*0470*/  LDC.64 R8, c[0x0][0x3b8] ;  /* 0x0000ee00ff087b82 */ /* 0x000e620000000a00 */
[----:B------:R-:W4:Y:S01]  /*0480*/  LDG.E R7, desc[UR6][R4.64] ;  /* 0x0000000604077981 */ /* 0x000f22000c1e1900 */
[----:B--2---:R-:W-:-:S06]  /*0490*/  IMAD.WIDE R14, R3, 0x4, R14 ;  /* 0x00000004030e7825 */ /* 0x004fcc00078e020e */
[----:B------:R2:W4:Y:S01]  /*04a0*/  LDG.E R15, desc[UR6][R14.64] ;  /* 0x000000060e0f7981 */ /* 0x000522000c1e1900 */
[----:B-----5:R-:W-:Y:S01]  /*04b0*/  FADD R6, R6, R17 ;  /* 0x0000001106067221 */ /* 0x020fe20000000000 */
[C---:B0-----:R-:W-:Y:S01]  /*04c0*/  IMAD.WIDE R10, R3.reuse, 0x4, R10 ;  /* 0x00000004030a7825 */ /* 0x041fe200078e020a */
[----:B--2---:R-:W0:Y:S03]  /*04d0*/  LDC R14, c[0x0][0x3d8] ;  /* 0x0000f600ff0e7b82 */ /* 0x004e260000000800 */
[----:B-1----:R-:W-:-:S04]  /*04e0*/  IMAD.WIDE R8, R3, 0x4, R8 ;  /* 0x0000000403087825 */ /* 0x002fc800078e0208 */
[----:B---3--:R-:W-:-:S04]  /*04f0*/  FADD R6, R6, -R13 ;  /* 0x8000000d06067221 */ /* 0x008fc80000000000 */
[----:B----4-:R-:W-:Y:S02]  /*0500*/  FADD R2, R6, R7 ;  /* 0x0000000706027221 */ /* 0x010fe40000000000 */
[----:B------:R-:W1:Y:S03]  /*0510*/  LDC.64 R6, c[0x0][0x3a8] ;  /* 0x0000ea00ff067b82 */ /* 0x000e660000000a00 */
[----:B------:R-:W-:-:S04]  /*0520*/  FSETP.GTU.AND P0, PT, R2, R15, PT ;  /* 0x0000000f0200720b */ /* 0x000fc80003f0c000 */
[----:B------:R-:W-:-:S05]  /*0530*/  FSEL R13, R2, R15, !P0 ;  /* 0x0000000f020d7208 */ /* 0x000fca0004000000 */
[----:B------:R2:W-:Y:S04]  /*0540*/  STG.E desc[UR6][R10.64], R13 ;  /* 0x0000000d0a007986 */ /* 0x0005e8000c101906 */
[----:B------:R-:W3:Y:S01]  /*0550*/  LDG.E R9, desc[UR6][R8.64] ;  /* 0x0000000608097981 */ /* 0x000ee2000c1e1900 */
[----:B-1----:R-:W-:-:S06]  /*0560*/  IMAD.WIDE R6, R3, 0x4, R6 ;  /* 0x0000000403067825 */ /* 0x002fcc00078e0206 */
[----:B------:R2:W5:Y:S01]  /*0570*/  LDG.E R6, desc[UR6][R6.64] ;  /* 0x0000000606067981 */ /* 0x000562000c1e1900 */
[----:B0-----:R-:W0:Y:S01]  /*0580*/  MUFU.RCP R15, R14 ;  /* 0x0000000e000f7308 */ /* 0x001e220000001000 */
[----:B------:R-:W-:Y:S01]  /*0590*/  BSSY.RECONVERGENT B0, `(.L_x_19) ;  /* 0x000000c000007945 */ /* 0x000fe20003800200 */
[----:B0-----:R-:W-:-:S04]  /*05a0*/  FFMA R2, R15, -R14, 1 ;  /* 0x3f8000000f027423 */ /* 0x001fc8000000080e */
[----:B------:R-:W-:Y:S02]  /*05b0*/  FFMA R2, R15, R2, R15 ;  /* 0x000000020f027223 */ /* 0x000fe4000000000f */
[----:B---3--:R-:W0:Y:S02]  /*05c0*/  FCHK P0, R9, R14 ;  /* 0x0000000e09007302 */ /* 0x008e240000000000 */
[----:B------:R-:W-:-:S04]  /*05d0*/  FFMA R12, R2, R9, RZ ;  /* 0x00000009020c7223 */ /* 0x000fc800000000ff */
[----:B------:R-:W-:-:S04]  /*05e0*/  FFMA R15, R12, -R14, R9 ;  /* 0x8000000e0c0f7223 */ /* 0x000fc80000000009 */
[----:B------:R-:W-:Y:S01]  /*05f0*/  FFMA R15, R2, R15, R12 ;  /* 0x0000000f020f7223 */ /* 0x000fe2000000000c */
[----:B0-2---:R-:W-:Y:S06]  /*0600*/  @!P0 BRA `(.L_x_20) ;  /* 0x0000000000108947 */ /* 0x005fec0003800000 */
[----:B------:R-:W-:Y:S01]  /*0610*/  IMAD.MOV.U32 R2, RZ, RZ, R9 ;  /* 0x000000ffff027224 */ /* 0x000fe200078e0009 */
[----:B------:R-:W-:-:S07]  /*0620*/  MOV R8, 0x640 ;  /* 0x0000064000087802 */ /* 0x000fce0000000f00 */
[----:B-----5:R-:W-:Y:S05]  /*0630*/  CALL.REL.NOINC `($__internal_1_$__cuda_sm3x_div_rn_noftz_f32_slowpath) ;  /* 0x0000000000487944 */ /* 0x020fea0003c00000 */
[----:B------:R-:W-:-:S07]  /*0640*/  MOV R15, R2 ;  /* 0x00000002000f7202 */ /* 0x000fce0000000f00 */
.L_x_20:
[----:B------:R-:W-:Y:S05]  /*0650*/  BSYNC.RECONVERGENT B0 ;  /* 0x0000000000007941 */ /* 0x000fea0003800200 */
.L_x_19:
[----:B------:R-:W0:Y:S01]  /*0660*/  LDC.64 R8, c[0x0][0x3c0] ;  /* 0x0000f000ff087b82 */ /* 0x000e220000000a00 */
[----:B------:R-:W2:Y:S07]  /*0670*/  LDG.E R5, desc[UR6][R4.64] ;  /* 0x0000000604057981 */ /* 0x000eae000c1e1900 */
[----:B------:R-:W1:Y:S08]  /*0680*/  LDC.64 R10, c[0x0][0x3c8] ;  /* 0x0000f200ff0a7b82 */ /* 0x000e700000000a00 */
[----:B------:R-:W3:Y:S01]  /*0690*/  LDC.64 R12, c[0x0][0x3b0] ;  /* 0x0000ec00ff0c7b82 */ /* 0x000ee20000000a00 */
[----:B0-----:R-:W-:-:S06]  /*06a0*/  IMAD.WIDE R8, R3, 0x4, R8 ;  /* 0x0000000403087825 */ /* 0x001fcc00078e0208 */
[----:B------:R-:W4:Y:S01]  /*06b0*/  LDG.E R9, desc[UR6][R8.64] ;  /* 0x0000000608097981 */ /* 0x000f22000c1e1900 */
[----:B-1----:R-:W-:-:S06]  /*06c0*/  IMAD.WIDE R10, R3, 0x4, R10 ;  /* 0x00000004030a7825 */ /* 0x002fcc00078e020a */
[----:B------:R-:W2:Y:S01]  /*06d0*/  LDG.E R11, desc[UR6][R10.64] ;  /* 0x000000060a0b7981 */ /* 0x000ea2000c1e1900 */
[----:B-----5:R-:W-:Y:S01]  /*06e0*/  FADD R6, R6, R15 ;  /* 0x0000000f06067221 */ /* 0x020fe20000000000 */
[----:B---3--:R-:W-:-:S04]  /*06f0*/  IMAD.WIDE R2, R3, 0x4, R12 ;  /* 0x0000000403027825 */ /* 0x008fc800078e020c */
[----:B----4-:R-:W-:-:S04]  /*0700*/  FADD R6, R6, -R9 ;  /* 0x8000000906067221 */ /* 0x010fc80000000000 */
[----:B--2---:R-:W-:-:S05]  /*0710*/  FADD R6, R6, -R5 ;  /* 0x8000000506067221 */ /* 0x004fca0000000000 */
[----:B------:R-:W-:-:S04]  /*0720*/  FSETP.GTU.AND P0, PT, R6, R11, PT ;  /* 0x0000000b0600720b */ /* 0x000fc80003f0c000 */
[----:B------:R-:W-:-:S05]  /*0730*/  FSEL R7, R6, R11, !P0 ;  /* 0x0000000b06077208 */ /* 0x000fca0004000000 */
[----:B------:R-:W-:Y:S01]  /*0740*/  STG.E desc[UR6][R2.64], R7 ;  /* 0x0000000702007986 */ /* 0x000fe2000c101906 */
[----:B------:R-:W-:Y:S05]  /*0750*/  EXIT ;  /* 0x000000000000794d */ /* 0x000fea0003800000 */
        .weak           $__internal_1_$__cuda_sm3x_div_rn_noftz_f32_slowpath
        .type           $__internal_1_$__cuda_sm3x_div_rn_noftz_f32_slowpath,@function
        .size           $__internal_1_$__cuda_sm3x_div_rn_noftz_f32_slowpath,(.L_x_105 - $__internal_1_$__cuda_sm3x_div_rn_noftz_f32_slowpath)
$__internal_1_$__cuda_sm3x_div_rn_noftz_f32_slowpath:
[----:B------:R-:W-:Y:S01]  /*0760*/  SHF.R.U32.HI R9, RZ, 0x17, R0 ;  /* 0x00000017ff097819 */ /* 0x000fe20000011600 */
[----:B------:R-:W-:Y:S01]  /*0770*/  BSSY.RECONVERGENT B1, `(.L_x_21) ;  /* 0x0000063000017945 */ /* 0x000fe20003800200 */
[----:B------:R-:W-:Y:S01]  /*0780*/  SHF.R.U32.HI R7, RZ, 0x17, R2 ;  /* 0x00000017ff077819 */ /* 0x000fe20000011602 */
[----:B------:R-:W-:Y:S01]  /*0790*/  IMAD.MOV.U32 R11, RZ, RZ, R0 ;  /* 0x000000ffff0b7224 */ /* 0x000fe200078e0000 */
[----:B------:R-:W-:Y:S02]  /*07a0*/  LOP3.LUT R9, R9, 0xff, RZ, 0xc0, !PT ;  /* 0x000000ff09097812 */ /* 0x000fe400078ec0ff */
[----:B------:R-:W-:-:S03]  /*07b0*/  LOP3.LUT R14, R7, 0xff, RZ, 0xc0, !PT ;  /* 0x000000ff070e7812 */ /* 0x000fc600078ec0ff */
[----:B------:R-:W-:Y:S02]  /*07c0*/  VIADD R10, R9, 0xffffffff ;  /* 0xffffffff090a7836 */ /* 0x000fe40000000000 */
[----:B------:R-:W-:-:S03]  /*07d0*/  VIADD R12, R14, 0xffffffff ;  /* 0xffffffff0e0c7836 */ /* 0x000fc60000000000 */
        /* <DEDUP_REMOVED lines=27> */
.L_x_22:
        /* <DEDUP_REMOVED lines=30> */
[-CC-:B------:R-:W-:Y:S01]  /*0b70*/  FFMA.RM R10, R17, R13.reuse, R12.reuse ;  /* 0x0000000d110a7223 */ /* 0x180fe2000000400c */
[C---:B------:R-:W-:Y:S02]  /*0b80*/  ISETP.NE.AND P2, PT, R11.reuse, RZ, PT ;  /* 0x000000ff0b00720c */ /* 0x040fe40003f45270 */
[----:B------:R-:W-:Y:S02]  /*0b90*/  ISETP.NE.AND P1, PT, R11, RZ, PT ;  /* 0x000000ff0b00720c */ /* 0x000fe40003f25270 */
[----:B------:R-:W-:Y:S01]  /*0ba0*/  LOP3.LUT R9, R7, 0x7fffff, RZ, 0xc0, !PT ;  /* 0x007fffff07097812 */ /* 0x000fe200078ec0ff */
[----:B------:R-:W-:Y:S01]  /*0bb0*/  FFMA.RP R7, R17, R13, R12 ;  /* 0x0000000d11077223 */ /* 0x000fe2000000800c */
[----:B------:R-:W-:Y:S01]  /*0bc0*/  IADD3 R12, PT, PT, R11, 0x20, RZ ;  /* 0x000000200b0c7810 */ /* 0x000fe20007ffe0ff */
[----:B------:R-:W-:Y:S01]  /*0bd0*/  IMAD.MOV R11, RZ, RZ, -R11 ;  /* 0x000000ffff0b7224 */ /* 0x000fe200078e0a0b */
        /* <DEDUP_REMOVED lines=14> */
.L_x_29:
[----:B------:R-:W-:-:S04]  /*0cc0*/  LOP3.LUT R2, R2, 0x80000000, RZ, 0xc0, !PT ;  /* 0x8000000002027812 */ /* 0x000fc800078ec0ff */
[----:B------:R-:W-:Y:S01]  /*0cd0*/  LOP3.LUT R2, R2, 0x7f800000, RZ, 0xfc, !PT ;  /* 0x7f80000002027812 */ /* 0x000fe200078efcff */
[----:B------:R-:W-:Y:S06]  /*0ce0*/  BRA `(.L_x_30) ;  /* 0x0000000000047947 */ /* 0x000fec0003800000 */
.L_x_28:
[----:B------:R-:W-:-:S07]  /*0cf0*/  LEA R2, R10, R2, 0x17 ;  /* 0x000000020a027211 */ /* 0x000fce00078eb8ff */
.L_x_30:
[----:B------:R-:W-:Y:S05]  /*0d00*/  BSYNC.RECONVERGENT B2 ;  /* 0x0000000000027941 */ /* 0x000fea0003800200 */
.L_x_27:
[----:B------:R-:W-:Y:S05]  /*0d10*/  BRA `(.L_x_31) ;  /* 0x0000000000207947 */ /* 0x000fea0003800000 */
.L_x_26:
[----:B------:R-:W-:-:S04]  /*0d20*/  LOP3.LUT R2, R11, 0x80000000, R2, 0x48, !PT ;  /* 0x800000000b027812 */ /* 0x000fc800078e4802 */
[----:B------:R-:W-:Y:S01]  /*0d30*/  LOP3.LUT R2, R2, 0x7f800000, RZ, 0xfc, !PT ;  /* 0x7f80000002027812 */ /* 0x000fe200078efcff */
[----:B------:R-:W-:Y:S06]  /*0d40*/  BRA `(.L_x_31) ;  /* 0x0000000000147947 */ /* 0x000fec0003800000 */
.L_x_25:
[----:B------:R-:W-:Y:S01]  /*0d50*/  LOP3.LUT R2, R11, 0x80000000, R2, 0x48, !PT ;  /* 0x800000000b027812 */ /* 0x000fe200078e4802 */
[----:B------:R-:W-:Y:S06]  /*0d60*/  BRA `(.L_x_31) ;  /* 0x00000000000c7947 */ /* 0x000fec0003800000 */
.L_x_24:
[----:B------:R-:W0:Y:S01]  /*0d70*/  MUFU.RSQ R2, -QNAN ;  /* 0xffc0000000027908 */ /* 0x000e220000001400 */
[----:B------:R-:W-:Y:S05]  /*0d80*/  BRA `(.L_x_31) ;  /* 0x0000000000047947 */ /* 0x000fea0003800000 */
.L_x_23:
[----:B------:R-:W-:-:S07]  /*0d90*/  FADD.FTZ R2, R2, R0 ;  /* 0x0000000002027221 */ /* 0x000fce0000010000 */
.L_x_31:
[----:B------:R-:W-:Y:S05]  /*0da0*/  BSYNC.RECONVERGENT B1 ;  /* 0x0000000000017941 */ /* 0x000fea0003800200 */
.L_x_21:
[----:B------:R-:W-:-:S04]  /*0db0*/  IMAD.MOV.U32 R9, RZ, RZ, 0x0 ;  /* 0x00000000ff097424 */ /* 0x000fc800078e00ff */
[----:B0-----:R-:W-:Y:S05]  /*0dc0*/  RET.REL.NODEC R8 `(_Z6krnl_9PfS_S_S_S_S_S_S_S_S_S_fiiiiif) ;  /* 0xfffffff0088c7950 */ /* 0x001fea0003c3ffff */
.L_x_32:
        /* <DEDUP_REMOVED lines=11> */
.L_x_105:


//--------------------- .text._Z6krnl_8PfS_S_S_S_S_S_S_S_S_S_fiiiiif --------------------------
	.section	.text._Z6krnl_8PfS_S_S_S_S_S_S_S_S_S_fiiiiif,"ax",@progbits
	.align	128
.text._Z6krnl_8PfS_S_S_S_S_S_S_S_S_S_fiiiiif:
        .type           _Z6krnl_8PfS_S_S_S_S_S_S_S_S_S_fiiiiif,@function
        .size           _Z6krnl_8PfS_S_S_S_S_S_S_S_S_S_fiiiiif,(.L_x_107 - _Z6krnl_8PfS_S_S_S_S_S_S_S_S_S_fiiiiif)
        .other          _Z6krnl_8PfS_S_S_S_S_S_S_S_S_S_fiiiiif,@"STO_CUDA_ENTRY STV_DEFAULT"
_Z6krnl_8PfS_S_S_S_S_S_S_S_S_S_fiiiiif:
        /* <DEDUP_REMOVED lines=42> */
[----:B------:R-:W0:Y:S01]  /*02a0*/  LDC R13, c[0x0][0x3d8] ;  /* 0x0000f600ff0d7b82 */ /* 0x000e220000000800 */
[----:B------:R-:W-:-:S06]  /*02b0*/  USHF.R.S32.HI UR5, URZ, 0x8, UR5 ;  /* 0x00000008ff057899 */ /* 0x000fcc0008011405 */
[----:B------:R-:W-:-:S04]  /*02c0*/  IMAD R3, R3, UR5, R0 ;  /* 0x0000000503037c24 */ /* 0x000fc8000f8e0200 */
[----:B------:R-:W-:-:S04]  /*02d0*/  IMAD R3, R2, UR4, R3 ;  /* 0x0000000402037c24 */ /* 0x000fc8000f8e0203 */
[----:B-1----:R-:W-:-:S05]  /*02e0*/  IMAD.WIDE R4, R3, 0x4, R4 ;  /* 0x0000000403047825 */ /* 0x002fca00078e0204 */
[----:B--2---:R-:W2:Y:S01]  /*02f0*/  LDG.E R2, desc[UR6][R4.64] ;  /* 0x0000000604027981 */ /* 0x004ea2000c1e1900 */
[----:B---3--:R-:W-:-:S06]  /*0300*/  IMAD.WIDE R6, R3, 0x4, R6 ;  /* 0x0000000403067825 */ /* 0x008fcc00078e0206 */
[----:B------:R1:W5:Y:S01]  /*0310*/  LDG.E R6, desc[UR6][R6.64] ;  /* 0x0000000606067981 */ /* 0x000362000c1e1900 */
[----:B0-----:R-:W0:Y:S01]  /*0320*/  MUFU.RCP R8, R13 ;  /* 0x0000000d00087308 */ /* 0x001e220000001000 */
[----:B------:R-:W3:Y:S01]  /*0330*/  LDC R0, c[0x0][0x3d8] ;  /* 0x0000f600ff007b82 */ /* 0x000ee20000000800 */
[----:B------:R-:W-:Y:S01]  /*0340*/  BSSY.RECONVERGENT B0, `(.L_x_33) ;  /* 0x000000b000007945 */ /* 0x000fe20003800200 */
[----:B0-----:R-:W-:-:S04]  /*0350*/  FFMA R9, R8, -R13, 1 ;  /* 0x3f80000008097423 */ /* 0x001fc8000000080d */
[----:B------:R-:W-:Y:S01]  /*0360*/  FFMA R9, R8, R9, R8 ;  /* 0x0000000908097223 */ /* 0x000fe20000000008 */
[----:B--2---:R-:W0:Y:S03]  /*0370*/  FCHK P0, R2, R13 ;  /* 0x0000000d02007302 */ /* 0x004e260000000000 */
[----:B------:R-:W-:-:S04]  /*0380*/  FFMA R8, R2, R9, RZ ;  /* 0x0000000902087223 */ /* 0x000fc800000000ff */
[----:B------:R-:W-:-:S04]  /*0390*/  FFMA R10, R8, -R13, R2 ;  /* 0x8000000d080a7223 */ /* 0x000fc80000000002 */
[----:B------:R-:W-:Y:S01]  /*03a0*/  FFMA R11, R9, R10, R8 ;  /* 0x0000000a090b7223 */ /* 0x000fe20000000008 */
[----:B01-3--:R-:W-:Y:S06]  /*03b0*/  @!P0 BRA `(.L_x_34) ;  /* 0x00000000000c8947 */ /* 0x00bfec0003800000 */
[----:B------:R-:W-:-:S07]  /*03c0*/  MOV R8, 0x3e0 ;  /* 0x000003e000087802 */ /* 0x000fce0000000f00 */
[----:B-----5:R-:W-:Y:S05]  /*03d0*/  CALL.REL.NOINC `($__internal_3_$__cuda_sm3x_div_rn_noftz_f32_slowpath) ;  /* 0x0000000400ec7944 */ /* 0x020fea0003c00000 */
[----:B------:R-:W-:-:S07]  /*03e0*/  IMAD.MOV.U32 R11, RZ, RZ, R2 ;  /* 0x000000ffff0b7224 */ /* 0x000fce00078e0002 */
.L_x_34:
[----:B------:R-:W-:Y:S05]  /*03f0*/  BSYNC.RECONVERGENT B0 ;  /* 0x0000000000007941 */ /* 0x000fea0003800200 */
.L_x_33:
[----:B------:R-:W0:Y:S08]  /*0400*/  LDC.64 R8, c[0x0][0x398] ;  /* 0x0000e600ff087b82 */ /* 0x000e300000000a00 */
[----:B------:R-:W1:Y:S08]  /*0410*/  LDC.64 R4, c[0x0][0x3d0] ;  /* 0x0000f400ff047b82 */ /* 0x000e700000000a00 */
[----:B------:R-:W2:Y:S01]  /*0420*/  LDC R10, c[0x0][0x3d8] ;  /* 0x0000f600ff0a7b82 */ /* 0x000ea20000000800 */
[----:B0-----:R-:W-:-:S06]  /*0430*/  IMAD.WIDE R8, R3, 0x4, R8 ;  /* 0x0000000403087825 */ /* 0x001fcc00078e0208 */
[----:B------:R-:W3:Y:S01]  /*0440*/  LDG.E R9, desc[UR6][R8.64] ;  /* 0x0000000608097981 */ /* 0x000ee2000c1e1900 */
[----:B-1----:R-:W-:-:S05]  /*0450*/  IMAD.WIDE R4, R3, 0x4, R4 ;  /* 0x0000000403047825 */ /* 0x002fca00078e0204 */
[----:B------:R-:W4:Y:S01]  /*0460*/  LDG.E R7, desc[UR6][R4.64] ;  /* 0x0000000604077981 */ /* 0x000f22000c1e1900 */
[----:B--2---:R-:W-:-:S05]  /*0470*/  VIADD R2, R10, 0x1800000 ;  /* 0x018000000a027836 */ /* 0x004fca0000000000 */
[----:B------:R-:W-:-:S04]  /*0480*/  LOP3.LUT R2, R2, 0x7f800000, RZ, 0xc0, !PT ;  /* 0x7f80000002027812 */ /* 0x000fc800078ec0ff */
[----:B------:R-:W-:Y:S01]  /*0490*/  ISETP.GT.U32.AND P0, PT, R2, 0x1ffffff, PT ;  /* 0x01ffffff0200780c */ /* 0x000fe20003f04070 */
[----:B-----5:R-:W-:-:S04]  /*04a0*/  FADD R6, R6, -R11 ;  /* 0x8000000b06067221 */ /* 0x020fc80000000000 */
[----:B---3--:R-:W-:-:S04]  /*04b0*/  FADD R6, R6, R9 ;  /* 0x0000000906067221 */ /* 0x008fc80000000000 */
[----:B----4-:R-:W-:-:S04]  /*04c0*/  FADD R7, R6, -R7 ;  /* 0x8000000706077221 */ /* 0x010fc80000000000 */
[----:B------:R-:W-:Y:S05]  /*04d0*/  @P0 BRA `(.L_x_35) ;  /* 0x0000000000100947 */ /* 0x000fea0003800000 */
[----:B------:R-:W-:-:S07]  /*04e0*/  MOV R6, 0x500 ;  /* 0x0000050000067802 */ /* 0x000fce0000000f00 */
[----:B------:R-:W-:Y:S05]  /*04f0*/  CALL.REL.NOINC `($__internal_2_$__cuda_sm20_rcp_rn_f32_slowpath) ;  /* 0x0000000000d07944 */ /* 0x000fea0003c00000 */
[----:B------:R-:W-:Y:S01]  /*0500*/  IMAD.MOV.U32 R6, RZ, RZ, R2 ;  /* 0x000000ffff067224 */ /* 0x000fe200078e0002 */
[----:B------:R-:W-:Y:S06]  /*0510*/  BRA `(.L_x_36) ;  /* 0x0000000000107947 */ /* 0x000fec0003800000 */
.L_x_35:
[----:B------:R-:W0:Y:S02]  /*0520*/  MUFU.RCP R9, R10 ;  /* 0x0000000a00097308 */ /* 0x000e240000001000 */
[----:B0-----:R-:W-:-:S04]  /*0530*/  FFMA R2, R9, R10, -1 ;  /* 0xbf80000009027423 */ /* 0x001fc8000000000a */
[----:B------:R-:W-:-:S04]  /*0540*/  FADD.FTZ R2, -R2, -RZ ;  /* 0x800000ff02027221 */ /* 0x000fc80000010100 */
[----:B------:R-:W-:-:S07]  /*0550*/  FFMA R6, R9, R2, R9 ;  /* 0x0000000209067223 */ /* 0x000fce0000000009 */
.L_x_36:
[----:B------:R-:W0:Y:S08]  /*0560*/  LDC.64 R8, c[0x0][0x3a0] ;  /* 0x0000e800ff087b82 */ /* 0x000e300000000a00 */
[----:B------:R-:W1:Y:S08]  /*0570*/  LDC.64 R10, c[0x0][0x380] ;  /* 0x0000e000ff0a7b82 */ /* 0x000e700000000a00 */
[----:B------:R-:W2:Y:S01]  /*0580*/  LDC.64 R12, c[0x0][0x3b8] ;  /* 0x0000ee00ff0c7b82 */ /* 0x000ea20000000a00 */
[----:B0-----:R-:W-:-:S04]  /*0590*/  IMAD.WIDE R8, R3, 0x4, R8 ;  /* 0x0000000403087825 */ /* 0x001fc800078e0208 */
[----:B------:R-:W-:-:S03]  /*05a0*/  FADD R7, R7, R6 ;  /* 0x0000000607077221 */ /* 0x000fc60000000000 */
[----:B------:R-:W0:Y:S01]  /*05b0*/  LDC.64 R14, c[0x0][0x3b0] ;  /* 0x0000ec00ff0e7b82 */ /* 0x000e220000000a00 */
[----:B------:R-:W3:Y:S01]  /*05c0*/  LDG.E R8, desc[UR6][R8.64] ;  /* 0x0000000608087981 */ /* 0x000ee2000c1e1900 */
[----:B-1----:R-:W-:-:S06]  /*05d0*/  IMAD.WIDE R10, R3, 0x4, R10 ;  /* 0x00000004030a7825 */ /* 0x002fcc00078e020a */
[----:B------:R-:W1:Y:S01]  /*05e0*/  LDC R16, c[0x0][0x3d8] ;  /* 0x0000f600ff107b82 */ /* 0x000e620000000800 */
[----:B--2---:R-:W-:Y:S01]  /*05f0*/  IMAD.WIDE R12, R3, 0x4, R12 ;  /* 0x00000004030c7825 */ /* 0x004fe200078e020c */
[----:B---3--:R-:W-:-:S04]  /*0600*/  FSETP.GTU.AND P0, PT, R7, R8, PT ;  /* 0x000000080700720b */ /* 0x008fc80003f0c000 */
[----:B------:R-:W-:-:S05]  /*0610*/  FSEL R17, R7, R8, !P0 ;  /* 0x0000000807117208 */ /* 0x000fca0004000000 */
[----:B------:R2:W-:Y:S04]  /*0620*/  STG.E desc[UR6][R10.64], R17 ;  /* 0x000000110a007986 */ /* 0x0005e8000c101906 */
[----:B------:R-:W3:Y:S01]  /*0630*/  LDG.E R13, desc[UR6][R12.64] ;  /* 0x000000060c0d7981 */ /* 0x000ee2000c1e1900 */
[----:B0-----:R-:W-:-:S05]  /*0640*/  IMAD.WIDE R8, R3, 0x4, R14 ;  /* 0x0000000403087825 */ /* 0x001fca00078e020e */
[----:B------:R2:W5:Y:S01]  /*0650*/  LDG.E R7, desc[UR6][R8.64] ;  /* 0x0000000608077981 */ /* 0x000562000c1e1900 */
[----:B-1----:R-:W0:Y:S01]  /*0660*/  MUFU.RCP R15, R16 ;  /* 0x00000010000f7308 */ /* 0x002e220000001000 */
        /* <DEDUP_REMOVED lines=10> */
[----:B-----5:R-:W-:Y:S05]  /*0710*/  CALL.REL.NOINC `($__internal_3_$__cuda_sm3x_div_rn_noftz_f32_slowpath) ;  /* 0x00000004001c7944 */ /* 0x020fea0003c00000 */
.L_x_38:
[----:B------:R-:W-:Y:S05]  /*0720*/  BSYNC.RECONVERGENT B0 ;  /* 0x0000000000007941 */ /* 0x000fea0003800200 */
.L_x_37:
[----:B------:R-:W0:Y:S01]  /*0730*/  LDC.64 R8, c[0x0][0x3c0] ;  /* 0x0000f000ff087b82 */ /* 0x000e220000000a00 */
[----:B------:R-:W2:Y:S07]  /*0740*/  LDG.E R5, desc[UR6][R4.64] ;  /* 0x0000000604057981 */ /* 0x000eae000c1e1900 */
[----:B------:R-:W1:Y:S08]  /*0750*/  LDC.64 R10, c[0x0][0x3c8] ;  /* 0x0000f200ff0a7b82 */ /* 0x000e700000000a00 */
[----:B------:R-:W3:Y:S01]  /*0760*/  LDC.64 R12, c[0x0][0x3a8] ;  /* 0x0000ea00ff0c7b82 */ /* 0x000ee20000000a00 */
[----:B0-----:R-:W-:-:S06]  /*0770*/  IMAD.WIDE R8, R3, 0x4, R8 ;  /* 0x0000000403087825 */ /* 0x001fcc00078e0208 */
[----:B------:R-:W4:Y:S01]  /*0780*/  LDG.E R9, desc[UR6][R8.64] ;  /* 0x0000000608097981 */ /* 0x000f22000c1e1900 */
[----:B-1----:R-:W-:-:S06]  /*0790*/  IMAD.WIDE R10, R3, 0x4, R10 ;  /* 0x00000004030a7825 */ /* 0x002fcc00078e020a */
[----:B------:R-:W3:Y:S01]  /*07a0*/  LDG.E R10, desc[UR6][R10.64] ;  /* 0x000000060a0a7981 */ /* 0x000ee2000c1e1900 */
[----:B-----5:R-:W-:-:S04]  /*07b0*/  FADD R2, R7, -R2 ;  /* 0x8000000207027221 */ /* 0x020fc80000000000 */
[----:B----4-:R-:W-:-:S04]  /*07c0*/  FADD R2, R2, R9 ;  /* 0x0000000902027221 */ /* 0x010fc80000000000 */
[----:B--2---:R-:W-:-:S04]  /*07d0*/  FADD R7, R2, R5 ;  /* 0x0000000502077221 */ /* 0x004fc80000000000 */
[----:B------:R-:W-:Y:S01]  /*07e0*/  FADD R7, R7, R6 ;  /* 0x0000000607077221 */ /* 0x000fe20000000000 */
[----:B---3--:R-:W-:-:S04]  /*07f0*/  IMAD.WIDE R2, R3, 0x4, R12 ;  /* 0x0000000403027825 */ /* 0x008fc800078e020c */
[----:B------:R-:W-:-:S04]  /*0800*/  FSETP.GTU.AND P0, PT, R7, R10, PT ;  /* 0x0000000a0700720b */ /* 0x000fc80003f0c000 */
[----:B------:R-:W-:-:S05]  /*0810*/  FSEL R7, R7, R10, !P0 ;  /* 0x0000000a07077208 */ /* 0x000fca0004000000 */
[----:B------:R-:W-:Y:S01]  /*0820*/  STG.E desc[UR6][R2.64], R7 ;  /* 0x0000000702007986 */ /* 0x000fe2000c101906 */
[----:B------:R-:W-:Y:S05]  /*0830*/  EXIT ;  /* 0x000000000000794d */ /* 0x000fea0003800000 */
        .weak           $__internal_2_$__cuda_sm20_rcp_rn_f32_slowpath
        .type           $__internal_2_$__cuda_sm20_rcp_rn_f32_slowpath,@function
        .size           $__internal_2_$__cuda_sm20_rcp_rn_f32_slowpath,($__internal_3_$__cuda_sm3x_div_rn_noftz_f32_slowpath - $__internal_2_$__cuda_sm20_rcp_rn_f32_slowpath)
$__internal_2_$__cuda_sm20_rcp_rn_f32_slowpath:
[----:B------:R-:W0:Y:S02]  /*0840*/  LDC R2, c[0x0][0x3d8] ;  /* 0x0000f600ff027b82 */ /* 0x000e240000000800 */
[----:B0-----:R-:W-:-:S04]  /*0850*/  SHF.L.U32 R9, R2, 0x1, RZ ;  /* 0x0000000102097819 */ /* 0x001fc800000006ff */
[----:B------:R-:W-:-:S04]  /*0860*/  SHF.R.U32.HI R8, RZ, 0x18, R9 ;  /* 0x00000018ff087819 */ /* 0x000fc80000011609 */
[----:B------:R-:W-:-:S13]  /*0870*/  ISETP.NE.U32.AND P0, PT, R8, RZ, PT ;  /* 0x000000ff0800720c */ /* 0x000fda0003f05070 */
[----:B------:R-:W-:Y:S05]  /*0880*/  @P0 BRA `(.L_x_39) ;  /* 0x0000000000280947 */ /* 0x000fea0003800000 */
[----:B------:R-:W-:-:S13]  /*0890*/  ISETP.NE.AND P0, PT, R9, RZ, PT ;  /* 0x000000ff0900720c */ /* 0x000fda0003f05270 */
[----:B------:R2:W3:Y:S01]  /*08a0*/  @!P0 MUFU.RCP R8, R2 ;  /* 0x0000000200088308 */ /* 0x0004e20000001000 */
[----:B------:R-:W-:Y:S05]  /*08b0*/  @!P0 BRA `(.L_x_40) ;  /* 0x0000000000a48947 */ /* 0x000fea0003800000 */
[----:B------:R-:W-:-:S04]  /*08c0*/  FFMA R9, R2, 1.84467440737095516160e+19, RZ ;  /* 0x5f80000002097823 */ /* 0x000fc800000000ff */
[----:B--2---:R-:W3:Y:S02]  /*08d0*/  MUFU.RCP R2, R9 ;  /* 0x0000000900027308 */ /* 0x004ee40000001000 */
[----:B---3--:R-:W-:-:S04]  /*08e0*/  FFMA R8, R9, R2, -1 ;  /* 0xbf80000009087423 */ /* 0x008fc80000000002 */
[----:B------:R-:W-:-:S04]  /*08f0*/  FADD.FTZ R11, -R8, -RZ ;  /* 0x800000ff080b7221 */ /* 0x000fc80000010100 */
[----:B------:R-:W-:-:S04]  /*0900*/  FFMA R2, R2, R11, R2 ;  /* 0x0000000b02027223 */ /* 0x000fc80000000002 */
[----:B------:R-:W-:Y:S01]  /*0910*/  FFMA R8, R2, 1.84467440737095516160e+19, RZ ;  /* 0x5f80000002087823 */ /* 0x000fe200000000ff */
[----:B------:R-:W-:Y:S06]  /*0920*/  BRA `(.L_x_40) ;  /* 0x0000000000887947 */ /* 0x000fec0003800000 */
.L_x_39:
[----:B------:R-:W-:-:S05]  /*0930*/  VIADD R9, R8, 0xffffff03 ;  /* 0xffffff0308097836 */ /* 0x000fca0000000000 */
[----:B------:R-:W-:-:S13]  /*0940*/  ISETP.GT.U32.AND P0, PT, R9, 0x1, PT ;  /* 0x000000010900780c */ /* 0x000fda0003f04070 */
[----:B------:R-:W-:Y:S05]  /*0950*/  @P0 BRA `(.L_x_41) ;  /* 0x0000000000780947 */ /* 0x000fea0003800000 */
[----:B------:R-:W-:Y:S01]  /*0960*/  LOP3.LUT R10, R2, 0x7fffff, RZ, 0xc0, !PT ;  /* 0x007fffff020a7812 */ /* 0x000fe200078ec0ff */
[----:B------:R-:W-:-:S03]  /*0970*/  IMAD.MOV.U32 R14, RZ, RZ, 0x3 ;  /* 0x00000003ff0e7424 */ /* 0x000fc600078e00ff */
[----:B------:R-:W-:Y:S02]  /*0980*/  LOP3.LUT R10, R10, 0x3f800000, RZ, 0xfc, !PT ;  /* 0x3f8000000a0a7812 */ /* 0x000fe400078efcff */
[----:B------:R-:W-:Y:S02]  /*0990*/  SHF.L.U32 R15, R14, R9, RZ ;  /* 0x000000090e0f7219 */ /* 0x000fe400000006ff */
[----:B------:R-:W0:Y:S02]  /*09a0*/  MUFU.RCP R11, R10 ;  /* 0x0000000a000b7308 */ /* 0x000e240000001000 */
[----:B0-----:R-:W-:-:S04]  /*09b0*/  FFMA R12, R10, R11, -1 ;  /* 0xbf8000000a0c7423 */ /* 0x001fc8000000000b */
[----:B------:R-:W-:-:S04]  /*09c0*/  FADD.FTZ R12, -R12, -RZ ;  /* 0x800000ff0c0c7221 */ /* 0x000fc80000010100 */
[CCC-:B------:R-:W-:Y:S01]  /*09d0*/  FFMA.RM R13, R11.reuse, R12.reuse, R11.reuse ;  /* 0x0000000c0b0d7223 */ /* 0x1c0fe2000000400b */
[----:B------:R-:W-:-:S04]  /*09e0*/  FFMA.RP R12, R11, R12, R11 ;  /* 0x0000000c0b0c7223 */ /* 0x000fc8000000800b */
[C---:B------:R-:W-:Y:S02]  /*09f0*/  LOP3.LUT R11, R13.reuse, 0x7fffff, RZ, 0xc0, !PT ;  /* 0x007fffff0d0b7812 */ /* 0x040fe400078ec0ff */
[----:B------:R-:W-:Y:S02]  /*0a00*/  FSETP.NEU.FTZ.AND P0, PT, R13, R12, PT ;  /* 0x0000000c0d00720b */ /* 0x000fe40003f1d000 */
[----:B------:R-:W-:Y:S02]  /*0a10*/  LOP3.LUT R12, R11, 0x800000, RZ, 0xfc, !PT ;  /* 0x008000000b0c7812 */ /* 0x000fe400078efcff */
[----:B------:R-:W-:Y:S02]  /*0a20*/  SEL R11, RZ, 0xffffffff, !P0 ;  /* 0xffffffffff0b7807 */ /* 0x000fe40004000000 */
[----:B------:R-:W-:-:S03]  /*0a30*/  LOP3.LUT R10, R15, R12, RZ, 0xc0, !PT ;  /* 0x0000000c0f0a7212 */ /* 0x000fc600078ec0ff */
[----:B------:R-:W-:Y:S01]  /*0a40*/  IMAD.MOV R11, RZ, RZ, -R11 ;  /* 0x000000ffff0b7224 */ /* 0x000fe200078e0a0b */
[----:B------:R-:W-:-:S04]  /*0a50*/  SHF.R.U32.HI R10, RZ, R9, R10 ;  /* 0x00000009ff0a7219 */ /* 0x000fc8000001160a */
[----:B------:R-:W-:Y:S02]  /*0a60*/  LOP3.LUT P1, RZ, R11, R9, R12, 0xf8, !PT ;  /* 0x000000090bff7212 */ /* 0x000fe4000782f80c */
[C---:B------:R-:W-:Y:S02]  /*0a70*/  LOP3.LUT P0, RZ, R10.reuse, 0x1, RZ, 0xc0, !PT ;  /* 0x000000010aff7812 */ /* 0x040fe4000780c0ff */
[----:B------:R-:W-:-:S04]  /*0a80*/  LOP3.LUT P2, RZ, R10, 0x2, RZ, 0xc0, !PT ;  /* 0x000000020aff7812 */ /* 0x000fc8000784c0ff */
[----:B------:R-:W-:Y:S02]  /*0a90*/  PLOP3.LUT P0, PT, P0, P1, P2, 0xe0, 0x0 ;  /* 0x000000000000781c */ /* 0x000fe40000703c20 */
[----:B------:R-:W-:Y:S02]  /*0aa0*/  LOP3.LUT P1, RZ, R2, 0x7fffff, RZ, 0xc0, !PT ;  /* 0x007fffff02ff7812 */ /* 0x000fe4000782c0ff */
[----:B------:R-:W-:-:S05]  /*0ab0*/  SEL R9, RZ, 0x1, !P0 ;  /* 0x00000001ff097807 */ /* 0x000fca0004000000 */
[----:B------:R-:W-:-:S05]  /*0ac0*/  IMAD.MOV R9, RZ, RZ, -R9 ;  /* 0x000000ffff097224 */ /* 0x000fca00078e0a09 */
[----:B------:R-:W-:Y:S02]  /*0ad0*/  ISETP.GE.AND P0, PT, R9, RZ, PT ;  /* 0x000000ff0900720c */ /* 0x000fe40003f06270 */
[----:B------:R-:W-:-:S04]  /*0ae0*/  IADD3 R9, PT, PT, R8, -0xfc, RZ ;  /* 0xffffff0408097810 */ /* 0x000fc80007ffe0ff */
[----:B------:R-:W-:-:S07]  /*0af0*/  SHF.R.U32.HI R9, RZ, R9, R12 ;  /* 0x00000009ff097219 */ /* 0x000fce000001160c */
[----:B------:R-:W-:-:S04]  /*0b00*/  @!P0 VIADD R9, R9, 0x1 ;  /* 0x0000000109098836 */ /* 0x000fc80000000000 */
[----:B------:R-:W-:-:S05]  /*0b10*/  @!P1 IMAD.SHL.U32 R9, R9, 0x2, RZ ;  /* 0x0000000209099824 */ /* 0x000fca00078e00ff */
[----:B------:R-:W-:Y:S01]  /*0b20*/  LOP3.LUT R8, R9, 0x80000000, R2, 0xf8, !PT ;  /* 0x8000000009087812 */ /* 0x000fe200078ef802 */
[----:B------:R-:W-:Y:S06]  /*0b30*/  BRA `(.L_x_40) ;  /* 0x0000000000047947 */ /* 0x000fec0003800000 */
.L_x_41:
[----:B------:R0:W1:Y:S02]  /*0b40*/  MUFU.RCP R8, R2 ;  /* 0x0000000200087308 */ /* 0x0000640000001000 */
.L_x_40:
[----:B0123--:R-:W-:Y:S01]  /*0b50*/  IMAD.MOV.U32 R2, RZ, RZ, R8 ;  /* 0x000000ffff027224 */ /* 0x00ffe200078e0008 */
[----:B------:R-:W-:Y:S01]  /*0b60*/  MOV R8, R6 ;  /* 0x0000000600087202 */ /* 0x000fe20000000f00 */
[----:B------:R-:W-:-:S04]  /*0b70*/  IMAD.MOV.U32 R9, RZ, RZ, 0x0 ;  /* 0x00000000ff097424 */ /* 0x000fc800078e00ff */
[----:B------:R-:W-:Y:S05]  /*0b80*/  RET.REL.NODEC R8 `(_Z6krnl_8PfS_S_S_S_S_S_S_S_S_S_fiiiiif) ;  /* 0xfffffff4081c7950 */ /* 0x000fea0003c3ffff */
        .weak           $__internal_3_$__cuda_sm3x_div_rn_noftz_f32_slowpath
        .type           $__internal_3_$__cuda_sm3x_div_rn_noftz_f32_slowpath,@function
        .size           $__internal_3_$__cuda_sm3x_div_rn_noftz_f32_slowpath,(.L_x_107 - $__internal_3_$__cuda_sm3x_div_rn_noftz_f32_slowpath)
$__internal_3_$__cuda_sm3x_div_rn_noftz_f32_slowpath:
[----:B------:R-:W-:Y:S01]  /*0b90*/  SHF.R.U32.HI R10, RZ, 0x17, R0 ;  /* 0x00000017ff0a7819 */ /* 0x000fe20000011600 */
[----:B------:R-:W-:Y:S01]  /*0ba0*/  BSSY.RECONVERGENT B1, `(.L_x_42) ;  /* 0x0000063000017945 */ /* 0x000fe20003800200 */
[----:B------:R-:W-:Y:S02]  /*0bb0*/  SHF.R.U32.HI R9, RZ, 0x17, R2 ;  /* 0x00000017ff097819 */ /* 0x000fe40000011602 */
[----:B------:R-:W-:Y:S02]  /*0bc0*/  LOP3.LUT R10, R10, 0xff, RZ, 0xc0, !PT ;  /* 0x000000ff0a0a7812 */ /* 0x000fe400078ec0ff */
[----:B------:R-:W-:Y:S02]  /*0bd0*/  LOP3.LUT R14, R9, 0xff, RZ, 0xc0, !PT ;  /* 0x000000ff090e7812 */ /* 0x000fe400078ec0ff */
[----:B------:R-:W-:Y:S01]  /*0be0*/  MOV R11, R0 ;  /* 0x00000000000b7202 */ /* 0x000fe20000000f00 */
[----:B------:R-:W-:Y:S02]  /*0bf0*/  VIADD R12, R10, 0xffffffff ;  /* 0xffffffff0a0c7836 */ /* 0x000fe40000000000 */
[----:B------:R-:W-:-:S03]  /*0c00*/  VIADD R13, R14, 0xffffffff ;  /* 0xffffffff0e0d7836 */ /* 0x000fc60000000000 */
[----:B------:R-:W-:-:S04]  /*0c10*/  ISETP.GT.U32.AND P0, PT, R12, 0xfd, PT ;  /* 0x000000fd0c00780c */ /* 0x000fc80003f04070 */
[----:B------:R-:W-:-:S13]  /*0c20*/  ISETP.GT.U32.OR P0, PT, R13, 0xfd, P0 ;  /* 0x000000fd0d00780c */ /* 0x000fda0000704470 */
[----:B------:R-:W-:Y:S01]  /*0c30*/  @!P0 IMAD.MOV.U32 R9, RZ, RZ, RZ ;  /* 0x000000ffff098224 */ /* 0x000fe200078e00ff */
        /* <DEDUP_REMOVED lines=24> */
.L_x_43:
[----:B------:R-:W-:Y:S01]  /*0dc0*/  LEA R12, R10, 0xc0800000, 0x17 ;  /* 0xc08000000a0c7811 */ /* 0x000fe200078eb8ff */
[----:B------:R-:W-:Y:S04]  /*0dd0*/  BSSY.RECONVERGENT B2, `(.L_x_48) ;  /* 0x0000036000027945 */ /* 0x000fe80003800200 */
[----:B------:R-:W-:Y:S02]  /*0de0*/  IMAD.IADD R12, R11, 0x1, -R12 ;  /* 0x000000010b0c7824 */ /* 0x000fe400078e0a0c */
[----:B------:R-:W-:Y:S02]  /*0df0*/  VIADD R11, R14, 0xffffff81 ;  /* 0xffffff810e0b7836 */ /* 0x000fe40000000000 */
[----:B------:R0:W1:Y:S01]  /*0e00*/  MUFU.RCP R13, R12 ;  /* 0x0000000c000d7308 */ /* 0x0000620000001000 */
[----:B------:R-:W-:Y:S01]  /*0e10*/  FADD.FTZ R15, -R12, -RZ ;  /* 0x800000ff0c0f7221 */ /* 0x000fe20000010100 */
[C---:B------:R-:W-:Y:S01]  /*0e20*/  IMAD R2, R11.reuse, -0x800000, R2 ;  /* 0xff8000000b027824 */ /* 0x040fe200078e0202 */
[----:B0-----:R-:W-:-:S05]  /*0e30*/  IADD3 R12, PT, PT, R11, 0x7f, -R10 ;  /* 0x0000007f0b0c7810 */ /* 0x001fca0007ffe80a */
[----:B------:R-:W-:Y:S02]  /*0e40*/  IMAD.IADD R9, R12, 0x1, R9 ;  /* 0x000000010c097824 */ /* 0x000fe400078e0209 */
[----:B-1----:R-:W-:-:S04]  /*0e50*/  FFMA R14, R13, R15, 1 ;  /* 0x3f8000000d0e7423 */ /* 0x002fc8000000000f */
[----:B------:R-:W-:-:S04]  /*0e60*/  FFMA R16, R13, R14, R13 ;  /* 0x0000000e0d107223 */ /* 0x000fc8000000000d */
[----:B------:R-:W-:-:S04]  /*0e70*/  FFMA R13, R2, R16, RZ ;  /* 0x00000010020d7223 */ /* 0x000fc800000000ff */
[----:B------:R-:W-:-:S04]  /*0e80*/  FFMA R14, R15, R13, R2 ;  /* 0x0000000d0f0e7223 */ /* 0x000fc80000000002 */
[----:B------:R-:W-:-:S04]  /*0e90*/  FFMA R13, R16, R14, R13 ;  /* 0x0000000e100d7223 */ /* 0x000fc8000000000d */
[----:B------:R-:W-:-:S04]  /*0ea0*/  FFMA R14, R15, R13, R2 ;  /* 0x0000000d0f0e7223 */ /* 0x000fc80000000002 */
[----:B------:R-:W-:-:S05]  /*0eb0*/  FFMA R2, R16, R14, R13 ;  /* 0x0000000e10027223 */ /* 0x000fca000000000d */
[----:B------:R-:W-:-:S04]  /*0ec0*/  SHF.R.U32.HI R10, RZ, 0x17, R2 ;  /* 0x00000017ff0a7819 */ /* 0x000fc80000011602 */
[----:B------:R-:W-:-:S04]  /*0ed0*/  LOP3.LUT R10, R10, 0xff, RZ, 0xc0, !PT ;  /* 0x000000ff0a0a7812 */ /* 0x000fc800078ec0ff */
[----:B------:R-:W-:-:S05]  /*0ee0*/  IADD3 R15, PT, PT, R10, R9, RZ ;  /* 0x000000090a0f7210 */ /* 0x000fca0007ffe0ff */
        /* <DEDUP_REMOVED lines=11> */
[C---:B------:R-:W-:Y:S02]  /*0fa0*/  VIADD R12, R15.reuse, 0x20 ;  /* 0x000000200f0c7836 */ /* 0x040fe40000000000 */
        /* <DEDUP_REMOVED lines=16> */
[----:B------:R-:W-:-:S04]  /*10b0*/  LOP3.LUT R9, R9, R10, RZ, 0xc0, !PT ;  /* 0x0000000a09097212 */ /* 0x000fc800078ec0ff */
[----:B------:R-:W-:-:S04]  /*10c0*/  IADD3 R9, PT, PT, R12, R9, RZ ;  /* 0x000000090c097210 */ /* 0x000fc80007ffe0ff */
[----:B------:R-:W-:Y:S01]  /*10d0*/  LOP3.LUT R2, R9, R2, RZ, 0xfc, !PT ;  /* 0x0000000209027212 */ /* 0x000fe200078efcff */
[----:B------:R-:W-:Y:S06]  /*10e0*/  BRA `(.L_x_51) ;  /* 0x0000000000107947 */ /* 0x000fec0003800000 */
.L_x_50:
[----:B------:R-:W-:-:S04]  /*10f0*/  LOP3.LUT R2, R2, 0x80000000, RZ, 0xc0, !PT ;  /* 0x8000000002027812 */ /* 0x000fc800078ec0ff */
[----:B------:R-:W-:Y:S01]  /*1100*/  LOP3.LUT R2, R2, 0x7f800000, RZ, 0xfc, !PT ;  /* 0x7f80000002027812 */ /* 0x000fe200078efcff */
[----:B------:R-:W-:Y:S06]  /*1110*/  BRA `(.L_x_51) ;  /* 0x0000000000047947 */ /* 0x000fec0003800000 */
.L_x_49:
[----:B------:R-:W-:-:S07]  /*1120*/  IMAD R2, R9, 0x800000, R2 ;  /* 0x0080000009027824 */ /* 0x000fce00078e0202 */
.L_x_51:
[----:B------:R-:W-:Y:S05]  /*1130*/  BSYNC.RECONVERGENT B2 ;  /* 0x0000000000027941 */ /* 0x000fea0003800200 */
.L_x_48:
[----:B------:R-:W-:Y:S05]  /*1140*/  BRA `(.L_x_52) ;  /* 0x0000000000207947 */ /* 0x000fea0003800000 */
.L_x_47:
[----:B------:R-:W-:-:S04]  /*1150*/  LOP3.LUT R2, R11, 0x80000000, R2, 0x48, !PT ;  /* 0x800000000b027812 */ /* 0x000fc800078e4802 */
[----:B------:R-:W-:Y:S01]  /*1160*/  LOP3.LUT R2, R2, 0x7f800000, RZ, 0xfc, !PT ;  /* 0x7f80000002027812 */ /* 0x000fe200078efcff */
[----:B------:R-:W-:Y:S06]  /*1170*/  BRA `(.L_x_52) ;  /* 0x0000000000147947 */ /* 0x000fec0003800000 */
.L_x_46:
[----:B------:R-:W-:Y:S01]  /*1180*/  LOP3.LUT R2, R11, 0x80000000, R2, 0x48, !PT ;  /* 0x800000000b027812 */ /* 0x000fe200078e4802 */
[----:B------:R-:W-:Y:S06]  /*1190*/  BRA `(.L_x_52) ;  /* 0x00000000000c7947 */ /* 0x000fec0003800000 */
.L_x_45:
[----:B------:R-:W0:Y:S01]  /*11a0*/  MUFU.RSQ R2, -QNAN ;  /* 0xffc0000000027908 */ /* 0x000e220000001400 */
[----:B------:R-:W-:Y:S05]  /*11b0*/  BRA `(.L_x_52) ;  /* 0x0000000000047947 */ /* 0x000fea0003800000 */
.L_x_44:
[----:B------:R-:W-:-:S07]  /*11c0*/  FADD.FTZ R2, R2, R0 ;  /* 0x0000000002027221 */ /* 0x000fce0000010000 */
.L_x_52:
[----:B------:R-:W-:Y:S05]  /*11d0*/  BSYNC.RECONVERGENT B1 ;  /* 0x0000000000017941 */ /* 0x000fea0003800200 */
.L_x_42:
[----:B------:R-:W-:-:S04]  /*11e0*/  IMAD.MOV.U32 R9, RZ, RZ, 0x0 ;  /* 0x00000000ff097424 */ /* 0x000fc800078e00ff */
[----:B0-----:R-:W-:Y:S05]  /*11f0*/  RET.REL.NODEC R8 `(_Z6krnl_8PfS_S_S_S_S_S_S_S_S_S_fiiiiif) ;  /* 0xffffffec08807950 */ /* 0x001fea0003c3ffff */
.L_x_53:
        /* <DEDUP_REMOVED lines=16> */
.L_x_107:


//--------------------- .text._Z6krnl_7PfS_S_S_S_S_S_S_iiiiif --------------------------
	.section	.text._Z6krnl_7PfS_S_S_S_S_S_S_iiiiif,"ax",@progbits
	.align	128
.text._Z6krnl_7PfS_S_S_S_S_S_S_iiiiif:
        .type           _Z6krnl_7PfS_S_S_S_S_S_S_iiiiif,@function
        .size           _Z6krnl_7PfS_S_S_S_S_S_S_iiiiif,(.L_x_110 - _Z6krnl_7PfS_S_S_S_S_S_S_iiiiif)
        .other          _Z6krnl_7PfS_S_S_S_S_S_S_iiiiif,@"STO_CUDA_ENTRY STV_DEFAULT"
_Z6krnl_7PfS_S_S_S_S_S_S_iiiiif:
        /* <DEDUP_REMOVED lines=16> */
[C---:B-----5:R-:W-:Y:S02]  /*0100*/  IADD3 R7, PT, PT, -R0.reuse, RZ, RZ ;  /* 0x000000ff00077210 */ /* 0x060fe40007ffe1ff */
[----:B------:R-:W-:-:S03]  /*0110*/  SHF.L.U32 R0, R0, 0x8, RZ ;  /* 0x0000000800007819 */ /* 0x000fc600000006ff */
[----:B------:R-:W-:Y:S01]  /*0120*/  IMAD R2, R7, R2, UR5 ;  /* 0x0000000507027e24 */ /* 0x000fe2000f8e0202 */
[----:B------:R-:W3:Y:S04]  /*0130*/  LDCU UR5, c[0x0][0x368] ;  /* 0x00006d00ff0577ac */ /* 0x000ee80008000800 */
[----:B------:R-:W-:-:S04]  /*0140*/  SHF.L.U32 R2, R2, 0x8, RZ ;  /* 0x0000000802027819 */ /* 0x000fc800000006ff */
        /* <DEDUP_REMOVED lines=11> */
[----:B------:R-:W-:Y:S01]  /*0200*/  SHF.L.U32 R3, R3, 0x8, RZ ;  /* 0x0000000803037819 */ /* 0x000fe200000006ff */
[----:B------:R-:W-:Y:S01]  /*0210*/  USHF.L.U32 UR4, UR9, 0x8, URZ ;  /* 0x0000000809047899 */ /* 0x000fe200080006ff */
[----:B------:R-:W-:Y:S01]  /*0220*/  SHF.L.U32 R2, R2, 0x8, RZ ;  /* 0x0000000802027819 */ /* 0x000fe200000006ff */
[----:B------:R-:W2:Y:S01]  /*0230*/  LDCU.64 UR6, c[0x0][0x358] ;  /* 0x00006b00ff0677ac */ /* 0x000ea20008000a00 */
[----:B------:R-:W-:-:S03]  /*0240*/  SHF.R.S32.HI R3, RZ, 0x8, R3 ;  /* 0x00000008ff037819 */ /* 0x000fc60000011403 */
[----:B------:R-:W3:Y:S01]  /*0250*/  LDC.64 R12, c[0x0][0x388] ;  /* 0x0000e200ff0c7b82 */ /* 0x000ee20000000a00 */
[----:B------:R-:W-:Y:S01]  /*0260*/  USHF.R.S32.HI UR4, URZ, 0x8, UR4 ;  /* 0x00000008ff047899 */ /* 0x000fe20008011404 */
[----:B------:R-:W-:-:S06]  /*0270*/  SHF.R.S32.HI R2, RZ, 0x8, R2 ;  /* 0x00000008ff027819 */ /* 0x000fcc0000011402 */
[----:B------:R-:W4:Y:S01]  /*0280*/  LDC.64 R4, c[0x0][0x390] ;  /* 0x0000e400ff047b82 */ /* 0x000f220000000a00 */
[----:B0-----:R-:W-:-:S04]  /*0290*/  USHF.L.U32 UR5, UR8, 0x8, URZ ;  /* 0x0000000808057899 */ /* 0x001fc800080006ff */
[----:B------:R-:W-:-:S03]  /*02a0*/  USHF.R.S32.HI UR5, URZ, 0x8, UR5 ;  /* 0x00000008ff057899 */ /* 0x000fc60008011405 */
[----:B------:R-:W0:Y:S03]  /*02b0*/  LDC.64 R8, c[0x0][0x398] ;  /* 0x0000e600ff087b82 */ /* 0x000e260000000a00 */
[----:B------:R-:W-:-:S04]  /*02c0*/  IMAD R3, R3, UR5, R0 ;  /* 0x0000000503037c24 */ /* 0x000fc8000f8e0200 */
[----:B------:R-:W-:-:S04]  /*02d0*/  IMAD R0, R2, UR4, R3 ;  /* 0x0000000402007c24 */ /* 0x000fc8000f8e0203 */
[C---:B-1----:R-:W-:Y:S01]  /*02e0*/  IMAD.WIDE R10, R0.reuse, 0x4, R6 ;  /* 0x00000004000a7825 */ /* 0x042fe200078e0206 */
[----:B------:R-:W-:-:S05]  /*02f0*/  IADD3 R2, PT, PT, R0, UR9, RZ ;  /* 0x0000000900027c10 */ /* 0x000fca000fffe0ff */
[----:B------:R-:W-:Y:S01]  /*0300*/  IMAD.WIDE R6, R2, 0x4, R6 ;  /* 0x0000000402067825 */ /* 0x000fe200078e0206 */
[----:B--2---:R-:W2:Y:S03]  /*0310*/  LDG.E R11, desc[UR6][R10.64] ;  /* 0x000000060a0b7981 */ /* 0x004ea6000c1e1900 */
[C---:B---3--:R-:W-:Y:S02]  /*0320*/  IMAD.WIDE R12, R0.reuse, 0x4, R12 ;  /* 0x00000004000c7825 */ /* 0x048fe400078e020c */
[----:B------:R-:W2:Y:S01]  /*0330*/  LDG.E R6, desc[UR6][R6.64] ;  /* 0x0000000606067981 */ /* 0x000ea2000c1e1900 */
[----:B------:R-:W-:-:S03]  /*0340*/  IADD3 R3, PT, PT, R0, UR8, RZ ;  /* 0x0000000800037c10 */ /* 0x000fc6000fffe0ff */
[----:B------:R-:W3:Y:S04]  /*0350*/  LDG.E R18, desc[UR6][R12.64+0x4] ;  /* 0x000004060c127981 */ /* 0x000ee8000c1e1900 */
[----:B------:R1:W5:Y:S01]  /*0360*/  LDG.E R20, desc[UR6][R12.64] ;  /* 0x000000060c147981 */ /* 0x000362000c1e1900 */
[----:B----4-:R-:W-:-:S04]  /*0370*/  IMAD.WIDE R14, R3, 0x4, R4 ;  /* 0x00000004030e7825 */ /* 0x010fc800078e0204 */
[C---:B------:R-:W-:Y:S02]  /*0380*/  IMAD.WIDE R16, R0.reuse, 0x4, R4 ;  /* 0x0000000400107825 */ /* 0x040fe400078e0204 */
[----:B------:R-:W4:Y:S01]  /*0390*/  LDG.E R15, desc[UR6][R14.64] ;  /* 0x000000060e0f7981 */ /* 0x000f22000c1e1900 */
[----:B------:R-:W1:Y:S03]  /*03a0*/  LDC.64 R4, c[0x0][0x3a0] ;  /* 0x0000e800ff047b82 */ /* 0x000e660000000a00 */
[----:B------:R-:W4:Y:S01]  /*03b0*/  LDG.E R17, desc[UR6][R16.64] ;  /* 0x0000000610117981 */ /* 0x000f22000c1e1900 */
[----:B0-----:R-:W-:-:S04]  /*03c0*/  IMAD.WIDE R8, R0, 0x4, R8 ;  /* 0x0000000400087825 */ /* 0x001fc800078e0208 */
[----:B-1----:R-:W-:-:S04]  /*03d0*/  IMAD.WIDE R12, R2, 0x4, R4 ;  /* 0x00000004020c7825 */ /* 0x002fc800078e0204 */
[----:B------:R-:W-:-:S04]  /*03e0*/  IMAD.WIDE R4, R0, 0x4, R4 ;  /* 0x0000000400047825 */ /* 0x000fc800078e0204 */
[----:B--2---:R-:W-:Y:S02]  /*03f0*/  FADD R11, R6, -R11 ;  /* 0x8000000b060b7221 */ /* 0x004fe40000000000 */
[----:B------:R-:W0:Y:S02]  /*0400*/  LDC.64 R6, c[0x0][0x3a8] ;  /* 0x0000ea00ff067b82 */ /* 0x000e240000000a00 */
[----:B---3--:R-:W-:-:S04]  /*0410*/  FADD R11, R11, R18 ;  /* 0x000000120b0b7221 */ /* 0x008fc80000000000 */
[----:B-----5:R-:W-:Y:S02]  /*0420*/  FADD R20, R11, -R20 ;  /* 0x800000140b147221 */ /* 0x020fe40000000000 */
[----:B------:R-:W1:Y:S02]  /*0430*/  LDC.64 R10, c[0x0][0x3b0] ;  /* 0x0000ec00ff0a7b82 */ /* 0x000e640000000a00 */
[----:B----4-:R-:W-:-:S06]  /*0440*/  FADD R20, R20, R15 ;  /* 0x0000000f14147221 */ /* 0x010fcc0000000000 */
[----:B------:R-:W2:Y:S01]  /*0450*/  LDC.64 R14, c[0x0][0x3b8] ;  /* 0x0000ee00ff0e7b82 */ /* 0x000ea20000000a00 */
[----:B------:R-:W-:-:S05]  /*0460*/  FADD R19, R20, -R17 ;  /* 0x8000001114137221 */ /* 0x000fca0000000000 */
[----:B------:R3:W-:Y:S01]  /*0470*/  STG.E desc[UR6][R8.64], R19 ;  /* 0x0000001308007986 */ /* 0x0007e2000c101906 */
[----:B0-----:R-:W-:-:S03]  /*0480*/  IMAD.WIDE R6, R0, 0x4, R6 ;  /* 0x0000000400067825 */ /* 0x001fc600078e0206 */
[----:B------:R-:W3:Y:S04]  /*0490*/  LDG.E R12, desc[UR6][R12.64] ;  /* 0x000000060c0c7981 */ /* 0x000ee8000c1e1900 */
[----:B------:R-:W3:Y:S01]  /*04a0*/  LDG.E R5, desc[UR6][R4.64] ;  /* 0x0000000604057981 */ /* 0x000ee2000c1e1900 */
[----:B-1----:R-:W-:-:S03]  /*04b0*/  IMAD.WIDE R2, R3, 0x4, R10 ;  /* 0x0000000403027825 */ /* 0x002fc600078e020a */
[----:B------:R-:W4:Y:S01]  /*04c0*/  LDG.E R17, desc[UR6][R6.64+0x4] ;  /* 0x0000040606117981 */ /* 0x000f22000c1e1900 */
[----:B------:R-:W-:-:S03]  /*04d0*/  IMAD.WIDE R10, R0, 0x4, R10 ;  /* 0x00000004000a7825 */ /* 0x000fc600078e020a */
[----:B------:R-:W5:Y:S04]  /*04e0*/  LDG.E R21, desc[UR6][R6.64] ;  /* 0x0000000606157981 */ /* 0x000f68000c1e1900 */
[----:B------:R-:W5:Y:S04]  /*04f0*/  LDG.E R3, desc[UR6][R2.64] ;  /* 0x0000000602037981 */ /* 0x000f68000c1e1900 */
[----:B------:R-:W5:Y:S01]  /*0500*/  LDG.E R11, desc[UR6][R10.64] ;  /* 0x000000060a0b7981 */ /* 0x000f62000c1e1900 */
[----:B---3--:R-:W-:Y:S01]  /*0510*/  FADD R8, R12, -R5 ;  /* 0x800000050c087221 */ /* 0x008fe20000000000 */
[----:B--2---:R-:W-:-:S04]  /*0520*/  IMAD.WIDE R4, R0, 0x4, R14 ;  /* 0x0000000400047825 */ /* 0x004fc800078e020e */
[----:B----4-:R-:W-:-:S04]  /*0530*/  FADD R8, R8, R17 ;  /* 0x0000001108087221 */ /* 0x010fc80000000000 */
[----:B-----5:R-:W-:-:S04]  /*0540*/  FADD R8, R8, -R21 ;  /* 0x8000001508087221 */ /* 0x020fc80000000000 */
[----:B------:R-:W-:-:S04]  /*0550*/  FADD R8, R8, R3 ;  /* 0x0000000308087221 */ /* 0x000fc80000000000 */
[----:B------:R-:W-:-:S05]  /*0560*/  FADD R9, R8, -R11 ;  /* 0x8000000b08097221 */ /* 0x000fca0000000000 */
[----:B------:R-:W-:Y:S01]  /*0570*/  STG.E desc[UR6][R4.64], R9 ;  /* 0x0000000904007986 */ /* 0x000fe2000c101906 */
[----:B------:R-:W-:Y:S05]  /*0580*/  EXIT ;  /* 0x000000000000794d */ /* 0x000fea0003800000 */
.L_x_54:
        /* <DEDUP_REMOVED lines=15> */
.L_x_110:


//--------------------- .text._Z7krnl_zpPfS_S_S_iiiiif --------------------------
	.section	.text._Z7krnl_zpPfS_S_S_iiiiif,"ax",@progbits
	.align	128
.text._Z7krnl_zpPfS_S_S_iiiiif:
        .type           _Z7krnl_zpPfS_S_S_iiiiif,@function
        .size           _Z7krnl_zpPfS_S_S_iiiiif,(.L_x_111 - _Z7krnl_zpPfS_S_S_iiiiif)
        .other          _Z7krnl_zpPfS_S_S_iiiiif,@"STO_CUDA_ENTRY STV_DEFAULT"
_Z7krnl_zpPfS_S_S_iiiiif:
        /* <DEDUP_REMOVED lines=24> */
[----:B-1----:R-:W-:Y:S01]  /*0180*/  IMAD R0, R4, UR4, R5 ;  /* 0x0000000404007c24 */ /* 0x002fe2000f8e0205 */
[----:B----4-:R-:W-:Y:S02]  /*0190*/  UIADD3 UR4, UPT, UPT, UR5, -0x1, URZ ;  /* 0xffffffff05047890 */ /* 0x010fe4000fffe0ff */
[----:B------:R-:W-:Y:S01]  /*01a0*/  ISETP.GE.AND P0, PT, R2, UR8, PT ;  /* 0x0000000802007c0c */ /* 0x000fe2000bf06270 */
[----:B---3--:R-:W-:-:S03]  /*01b0*/  IMAD R3, R3, UR6, R6 ;  /* 0x0000000603037c24 */ /* 0x008fc6000f8e0206 */
[----:B------:R-:W-:-:S04]  /*01c0*/  ISETP.GE.OR P0, PT, R0, UR9, P0 ;  /* 0x0000000900007c0c */ /* 0x000fc80008706670 */
[----:B------:R-:W-:-:S13]  /*01d0*/  ISETP.GE.OR P0, PT, R3, UR4, P0 ;  /* 0x0000000403007c0c */ /* 0x000fda0008706670 */
[----:B------:R-:W-:Y:S05]  /*01e0*/  @P0 EXIT ;  /* 0x000000000000094d */ /* 0x000fea0003800000 */
[----:B------:R-:W0:Y:S01]  /*01f0*/  LDCU UR8, c[0x0][0x3ac] ;  /* 0x00007580ff0877ac */ /* 0x000e220008000800 */
[----:B------:R-:W1:Y:S01]  /*0200*/  LDC.64 R6, c[0x0][0x388] ;  /* 0x0000e200ff067b82 */ /* 0x000e620000000a00 */
[----:B------:R-:W-:Y:S01]  /*0210*/  LEA R3, R3, 0x100, 0x8 ;  /* 0x0000010003037811 */ /* 0x000fe200078e40ff */
        /* <DEDUP_REMOVED lines=9> */
[----:B------:R-:W-:-:S06]  /*02b0*/  USHF.R.S32.HI UR5, URZ, 0x8, UR5 ;  /* 0x00000008ff057899 */ /* 0x000fcc0008011405 */
[----:B------:R-:W-:-:S04]  /*02c0*/  IMAD R3, R3, UR5, R0 ;  /* 0x0000000503037c24 */ /* 0x000fc8000f8e0200 */
[----:B------:R-:W-:Y:S02]  /*02d0*/  IMAD R15, R2, UR4, R3 ;  /* 0x00000004020f7c24 */ /* 0x000fe4000f8e0203 */
[----:B------:R-:W0:Y:S02]  /*02e0*/  LDC.64 R2, c[0x0][0x390] ;  /* 0x0000e400ff027b82 */ /* 0x000e240000000a00 */
[C---:B-1----:R-:W-:Y:S01]  /*02f0*/  IMAD.WIDE R4, R15.reuse, 0x4, R6 ;  /* 0x000000040f047825 */ /* 0x042fe200078e0206 */
[----:B------:R-:W-:-:S05]  /*0300*/  IADD3 R17, PT, PT, R15, -UR8, RZ ;  /* 0x800000080f117c10 */ /* 0x000fca000fffe0ff */
[----:B------:R-:W-:Y:S01]  /*0310*/  IMAD.WIDE R6, R17, 0x4, R6 ;  /* 0x0000000411067825 */ /* 0x000fe200078e0206 */
[----:B--2---:R-:W2:Y:S05]  /*0320*/  LDG.E R4, desc[UR6][R4.64] ;  /* 0x0000000604047981 */ /* 0x004eaa000c1e1900 */
[----:B------:R-:W2:Y:S01]  /*0330*/  LDG.E R7, desc[UR6][R6.64] ;  /* 0x0000000606077981 */ /* 0x000ea2000c1e1900 */
[----:B---3--:R-:W-:-:S05]  /*0340*/  IMAD.WIDE R8, R15, 0x4, R8 ;  /* 0x000000040f087825 */ /* 0x008fca00078e0208 */
[----:B------:R-:W3:Y:S01]  /*0350*/  LDG.E R11, desc[UR6][R8.64] ;  /* 0x00000006080b7981 */ /* 0x000ee2000c1e1900 */
[----:B0-----:R-:W-:-:S04]  /*0360*/  IMAD.WIDE R2, R15, 0x4, R2 ;  /* 0x000000040f027825 */ /* 0x001fc800078e0202 */
[----:B--2---:R-:W-:-:S04]  /*0370*/  FADD.RZ R0, R4, R7 ;  /* 0x0000000704007221 */ /* 0x004fc8000000c000 */
[----:B------:R-:W-:-:S04]  /*0380*/  FMUL.RZ R0, R0, 0.5 ;  /* 0x3f00000000007820 */ /* 0x000fc8000040c000 */
[----:B---3--:R-:W-:Y:S01]  /*0390*/  FMUL.RZ R19, R0, R11 ;  /* 0x0000000b00137220 */ /* 0x008fe2000040c000 */
[----:B----4-:R-:W-:-:S04]  /*03a0*/  IMAD.WIDE R10, R15, 0x4, R12 ;  /* 0x000000040f0a7825 */ /* 0x010fc800078e020c */
[----:B------:R-:W-:Y:S01]  /*03b0*/  IMAD.WIDE R12, R17, 0x4, R12 ;  /* 0x00000004110c7825 */ /* 0x000fe200078e020c */
[----:B------:R-:W-:Y:S04]  /*03c0*/  STG.E desc[UR6][R8.64], R19 ;  /* 0x0000001308007986 */ /* 0x000fe8000c101906 */
[----:B------:R-:W2:Y:S04]  /*03d0*/  LDG.E R10, desc[UR6][R10.64] ;  /* 0x000000060a0a7981 */ /* 0x000ea8000c1e1900 */
[----:B------:R-:W2:Y:S04]  /*03e0*/  LDG.E R13, desc[UR6][R12.64] ;  /* 0x000000060c0d7981 */ /* 0x000ea8000c1e1900 */
[----:B------:R-:W3:Y:S01]  /*03f0*/  LDG.E R5, desc[UR6][R2.64] ;  /* 0x0000000602057981 */ /* 0x000ee2000c1e1900 */
[----:B--2---:R-:W-:-:S04]  /*0400*/  FADD.RZ R0, R10, R13 ;  /* 0x0000000d0a007221 */ /* 0x004fc8000000c000 */
[----:B------:R-:W-:-:S04]  /*0410*/  FMUL.RZ R0, R0, 0.5 ;  /* 0x3f00000000007820 */ /* 0x000fc8000040c000 */
[----:B---3--:R-:W-:-:S05]  /*0420*/  FMUL.RZ R5, R0, R5 ;  /* 0x0000000500057220 */ /* 0x008fca000040c000 */
[----:B------:R-:W-:Y:S01]  /*0430*/  STG.E desc[UR6][R2.64], R5 ;  /* 0x0000000502007986 */ /* 0x000fe2000c101906 */
[----:B------:R-:W-:Y:S05]  /*0440*/  EXIT ;  /* 0x000000000000794d */ /* 0x000fea0003800000 */
.L_x_55:
        /* <DEDUP_REMOVED lines=11> */
.L_x_111:


//--------------------- .text._Z6krnl_6PfS_S_S_iiiiif --------------------------
	.section	.text._Z6krnl_6PfS_S_S_iiiiif,"ax",@progbits
	.align	128
.text._Z6krnl_6PfS_S_S_iiiiif:
        .type           _Z6krnl_6PfS_S_S_iiiiif,@function
        .size           _Z6krnl_6PfS_S_S_iiiiif,(.L_x_112 - _Z6krnl_6PfS_S_S_iiiiif)
        .other          _Z6krnl_6PfS_S_S_iiiiif,@"STO_CUDA_ENTRY STV_DEFAULT"
_Z6krnl_6PfS_S_S_iiiiif:
[----:B------:R-:W-:Y:S08]  /*0000*/  LDC R1, c[0x0][0x37c] ;  /* 0x0000df00ff017b82 */ /* 0x000ff00000000800 */
[----:B------:R-:W0:Y:S01]  /*0010*/  S2UR UR5, SR_CTAID.Y ;  /* 0x00000000000579c3 */ /* 0x000e220000002600 */
[----:B------:R-:W1:Y:S01]  /*0020*/  S2R R5, SR_TID.Y ;  /* 0x0000000000057919 */ /* 0x000e620000002200 */
[----:B------:R-:W2:Y:S01]  /*0030*/  LDCU.64 UR8, c[0x0][0x3a0] ;  /* 0x00007400ff0877ac */ /* 0x000ea20008000a00 */
[----:B------:R-:W3:Y:S01]  /*0040*/  S2R R6, SR_TID.X ;  /* 0x0000000000067919 */ /* 0x000ee20000002100 */
[----:B------:R-:W4:Y:S04]  /*0050*/  LDCU UR10, c[0x0][0x3a8] ;  /* 0x00007500ff0a77ac */ /* 0x000f280008000800 */
[----:B------:R-:W5:Y:S01]  /*0060*/  LDC.64 R2, c[0x0][0x3b0] ;  /* 0x0000ec00ff027b82 */ /* 0x000f620000000a00 */
[----:B------:R-:W4:Y:S07]  /*0070*/  S2R R7, SR_TID.Z ;  /* 0x0000000000077919 */ /* 0x000f2e0000002300 */
[----:B------:R-:W2:Y:S01]  /*0080*/  S2UR UR4, SR_CTAID.X ;  /* 0x00000000000479c3 */ /* 0x000ea20000002500 */
[----:B0-----:R-:W-:-:S05]  /*0090*/  I2FP.F32.U32 R0, UR5 ;  /* 0x0000000500007c45 */ /* 0x001fca0008201000 */
[----:B-----5:R-:W-:Y:S02]  /*00a0*/  FMUL R0, R0, R3 ;  /* 0x0000000300007220 */ /* 0x020fe40000400000 */
[----:B------:R-:W3:Y:S01]  /*00b0*/  LDC R3, c[0x0][0x360] ;  /* 0x0000d800ff037b82 */ /* 0x000ee20000000800 */
[----:B------:R-:W1:Y:S03]  /*00c0*/  LDCU UR6, c[0x0][0x364] ;  /* 0x00006c80ff0677ac */ /* 0x000e660008000800 */
[----:B------:R-:W0:Y:S01]  /*00d0*/  F2I.U32.FLOOR.NTZ R0, R0 ;  /* 0x0000000000007305 */ /* 0x000e220000207000 */
[----:B------:R-:W4:Y:S01]  /*00e0*/  LDCU UR7, c[0x0][0x368] ;  /* 0x00006d00ff0777ac */ /* 0x000f220008000800 */
[----:B--2---:R-:W-:-:S04]  /*00f0*/  USHF.L.U32 UR4, UR4, 0x8, URZ ;  /* 0x0000000804047899 */ /* 0x004fc800080006ff */
[----:B------:R-:W-:Y:S01]  /*0100*/  USHF.R.S32.HI UR4, URZ, 0x8, UR4 ;  /* 0x00000008ff047899 */ /* 0x000fe20008011404 */
[C---:B0-----:R-:W-:Y:S02]  /*0110*/  IADD3 R9, PT, PT, -R0.reuse, RZ, RZ ;  /* 0x000000ff00097210 */ /* 0x041fe40007ffe1ff */
[----:B------:R-:W-:-:S03]  /*0120*/  SHF.L.U32 R0, R0, 0x8, RZ ;  /* 0x0000000800007819 */ /* 0x000fc600000006ff */
[----:B------:R-:W-:Y:S01]  /*0130*/  IMAD R2, R9, R2, UR5 ;  /* 0x0000000509027e24 */ /* 0x000fe2000f8e0202 */
[----:B------:R-:W-:-:S04]  /*0140*/  UIADD3 UR5, UPT, UPT, UR9, -0x1, URZ ;  /* 0xffffffff09057890 */ /* 0x000fc8000fffe0ff */
[----:B------:R-:W-:-:S04]  /*0150*/  SHF.L.U32 R2, R2, 0x8, RZ ;  /* 0x0000000802027819 */ /* 0x000fc800000006ff */
[----:B------:R-:W-:-:S05]  /*0160*/  SHF.R.S32.HI R2, RZ, 0x8, R2 ;  /* 0x00000008ff027819 */ /* 0x000fca0000011402 */
[----:B-1----:R-:W-:Y:S01]  /*0170*/  IMAD R4, R2, UR6, R5 ;  /* 0x0000000602047c24 */ /* 0x002fe2000f8e0205 */
[----:B------:R-:W-:Y:S01]  /*0180*/  SHF.R.S32.HI R2, RZ, 0x8, R0 ;  /* 0x00000008ff027819 */ /* 0x000fe20000011400 */
[----:B---3--:R-:W-:-:S03]  /*0190*/  IMAD R0, R3, UR4, R6 ;  /* 0x0000000403007c24 */ /* 0x008fc6000f8e0206 */
[----:B------:R-:W-:Y:S01]  /*01a0*/  ISETP.GE.AND P0, PT, R4, UR8, PT ;  /* 0x0000000804007c0c */ /* 0x000fe2000bf06270 */
[----:B----4-:R-:W-:-:S03]  /*01b0*/  IMAD R5, R2, UR7, R7 ;  /* 0x0000000702057c24 */ /* 0x010fc6000f8e0207 */
[----:B------:R-:W-:-:S04]  /*01c0*/  ISETP.GE.OR P0, PT, R0, UR5, P0 ;  /* 0x0000000500007c0c */ /* 0x000fc80008706670 */
[----:B------:R-:W-:-:S13]  /*01d0*/  ISETP.GE.OR P0, PT, R5, UR10, P0 ;  /* 0x0000000a05007c0c */ /* 0x000fda0008706670 */
        /* <DEDUP_REMOVED lines=15> */
[----:B------:R-:W-:-:S04]  /*02d0*/  IMAD R0, R4, UR4, R5 ;  /* 0x0000000404007c24 */ /* 0x000fc8000f8e0205 */
[----:B-1----:R-:W-:-:S05]  /*02e0*/  IMAD.WIDE R2, R0, 0x4, R2 ;  /* 0x0000000400027825 */ /* 0x002fca00078e0202 */
[----:B--2---:R-:W2:Y:S04]  /*02f0*/  LDG.E R4, desc[UR6][R2.64+0x4] ;  /* 0x0000040602047981 */ /* 0x004ea8000c1e1900 */
[----:B------:R4:W2:Y:S01]  /*0300*/  LDG.E R5, desc[UR6][R2.64] ;  /* 0x0000000602057981 */ /* 0x0008a2000c1e1900 */
[----:B---3--:R-:W-:-:S05]  /*0310*/  IMAD.WIDE R6, R0, 0x4, R6 ;  /* 0x0000000400067825 */ /* 0x008fca00078e0206 */
[----:B------:R-:W3:Y:S01]  /*0320*/  LDG.E R13, desc[UR6][R6.64+0x4] ;  /* 0x00000406060d7981 */ /* 0x000ee2000c1e1900 */
[----:B----4-:R-:W-:-:S04]  /*0330*/  IMAD.WIDE R2, R0, 0x4, R10 ;  /* 0x0000000400027825 */ /* 0x010fc800078e020a */
[----:B--2---:R-:W-:-:S04]  /*0340*/  FADD R12, R4, R5 ;  /* 0x00000005040c7221 */ /* 0x004fc80000000000 */
[----:B------:R-:W0:Y:S08]  /*0350*/  F2F.F64.F32 R4, R12 ;  /* 0x0000000c00047310 */ /* 0x000e300000201800 */
[----:B---3--:R-:W1:Y:S01]  /*0360*/  F2F.F64.F32 R8, R13 ;  /* 0x0000000d00087310 */ /* 0x008e620000201800 */
[----:B0-----:R-:W-:-:S08]  /*0370*/  DMUL R4, R4, 0.5 ;  /* 0x3fe0000004047828 */ /* 0x001fd00000000000 */
[----:B-1----:R-:W-:Y:S01]  /*0380*/  DMUL R4, R4, R8 ;  /* 0x0000000804047228 */ /* 0x002fe20000000000 */
[----:B------:R-:W0:Y:S09]  /*0390*/  LDC.64 R8, c[0x0][0x390] ;  /* 0x0000e400ff087b82 */ /* 0x000e320000000a00 */
[----:B------:R-:W1:Y:S02]  /*03a0*/  F2F.F32.F64 R5, R4 ;  /* 0x0000000400057310 */ /* 0x000e640000301000 */
[----:B-1----:R-:W-:Y:S04]  /*03b0*/  STG.E desc[UR6][R6.64+0x4], R5 ;  /* 0x0000040506007986 */ /* 0x002fe8000c101906 */
[----:B------:R-:W2:Y:S04]  /*03c0*/  LDG.E R14, desc[UR6][R2.64] ;  /* 0x00000006020e7981 */ /* 0x000ea8000c1e1900 */
[----:B------:R-:W2:Y:S01]  /*03d0*/  LDG.E R15, desc[UR6][R2.64+0x4] ;  /* 0x00000406020f7981 */ /* 0x000ea2000c1e1900 */
[----:B0-----:R-:W-:-:S05]  /*03e0*/  IMAD.WIDE R10, R0, 0x4, R8 ;  /* 0x00000004000a7825 */ /* 0x001fca00078e0208 */
[----:B------:R-:W3:Y:S01]  /*03f0*/  LDG.E R12, desc[UR6][R10.64+0x4] ;  /* 0x000004060a0c7981 */ /* 0x000ee2000c1e1900 */
[----:B--2---:R-:W-:-:S04]  /*0400*/  FADD R14, R14, R15 ;  /* 0x0000000f0e0e7221 */ /* 0x004fc80000000000 */
[----:B------:R-:W0:Y:S08]  /*0410*/  F2F.F64.F32 R8, R14 ;  /* 0x0000000e00087310 */ /* 0x000e300000201800 */
[----:B---3--:R-:W1:Y:S01]  /*0420*/  F2F.F64.F32 R12, R12 ;  /* 0x0000000c000c7310 */ /* 0x008e620000201800 */
[----:B0-----:R-:W-:-:S08]  /*0430*/  DMUL R8, R8, 0.5 ;  /* 0x3fe0000008087828 */ /* 0x001fd00000000000 */
[----:B-1----:R-:W-:-:S10]  /*0440*/  DMUL R8, R8, R12 ;  /* 0x0000000c08087228 */ /* 0x002fd40000000000 */
[----:B------:R-:W0:Y:S02]  /*0450*/  F2F.F32.F64 R9, R8 ;  /* 0x0000000800097310 */ /* 0x000e240000301000 */
[----:B0-----:R-:W-:Y:S01]  /*0460*/  STG.E desc[UR6][R10.64+0x4], R9 ;  /* 0x000004090a007986 */ /* 0x001fe2000c101906 */
[----:B------:R-:W-:Y:S05]  /*0470*/  EXIT ;  /* 0x000000000000794d */ /* 0x000fea0003800000 */
.L_x_56:
        /* <DEDUP_REMOVED lines=16> */
.L_x_112:


//--------------------- .text._Z6krnl_5PfS_S_S_iiiiif --------------------------
	.section	.text._Z6krnl_5PfS_S_S_iiiiif,"ax",@progbits
	.align	128
.text._Z6krnl_5PfS_S_S_iiiiif:
        .type           _Z6krnl_5PfS_S_S_iiiiif,@function
        .size           _Z6krnl_5PfS_S_S_iiiiif,(.L_x_113 - _Z6krnl_5PfS_S_S_iiiiif)
        .other          _Z6krnl_5PfS_S_S_iiiiif,@"STO_CUDA_ENTRY STV_DEFAULT"
_Z6krnl_5PfS_S_S_iiiiif:
        /* <DEDUP_REMOVED lines=11> */
[----:B------:R-:W3:Y:S01]  /*00b0*/  LDCU UR9, c[0x0][0x368] ;  /* 0x00006d00ff0977ac */ /* 0x000ee20008000800 */
        /* <DEDUP_REMOVED lines=8> */
[----:B------:R-:W-:-:S04]  /*0140*/  UIADD3 UR5, UPT, UPT, UR6, -0x1, URZ ;  /* 0xffffffff06057890 */ /* 0x000fc8000fffe0ff */
        /* <DEDUP_REMOVED lines=11> */
[----:B------:R-:W-:Y:S01]  /*0200*/  SHF.L.U32 R3, R3, 0x8, RZ ;  /* 0x0000000803037819 */ /* 0x000fe200000006ff */
[----:B------:R-:W1:Y:S01]  /*0210*/  LDC.64 R8, c[0x0][0x388] ;  /* 0x0000e200ff087b82 */ /* 0x000e620000000a00 */
[----:B------:R-:W-:Y:S01]  /*0220*/  LEA R2, R2, 0x100, 0x8 ;  /* 0x0000010002027811 */ /* 0x000fe200078e40ff */
[----:B------:R-:W-:Y:S01]  /*0230*/  USHF.L.U32 UR4, UR7, 0x8, URZ ;  /* 0x0000000807047899 */ /* 0x000fe200080006ff */
[----:B------:R-:W-:Y:S01]  /*0240*/  SHF.R.S32.HI R3, RZ, 0x8, R3 ;  /* 0x00000008ff037819 */ /* 0x000fe20000011403 */
[----:B------:R-:W2:Y:S02]  /*0250*/  LDCU.64 UR8, c[0x0][0x358] ;  /* 0x00006b00ff0877ac */ /* 0x000ea40008000a00 */
[----:B------:R-:W-:Y:S02]  /*0260*/  USHF.R.S32.HI UR4, URZ, 0x8, UR4 ;  /* 0x00000008ff047899 */ /* 0x000fe40008011404 */
[----:B------:R-:W3:Y:S01]  /*0270*/  LDC.64 R14, c[0x0][0x398] ;  /* 0x0000e600ff0e7b82 */ /* 0x000ee20000000a00 */
[----:B0-----:R-:W-:-:S04]  /*0280*/  USHF.L.U32 UR5, UR5, 0x8, URZ ;  /* 0x0000000805057899 */ /* 0x001fc800080006ff */
[----:B------:R-:W-:-:S06]  /*0290*/  USHF.R.S32.HI UR5, URZ, 0x8, UR5 ;  /* 0x00000008ff057899 */ /* 0x000fcc0008011405 */
[----:B------:R-:W-:Y:S01]  /*02a0*/  IMAD R5, R3, UR5, R0 ;  /* 0x0000000503057c24 */ /* 0x000fe2000f8e0200 */
[----:B------:R-:W-:Y:S02]  /*02b0*/  SHF.R.S32.HI R0, RZ, 0x8, R2 ;  /* 0x00000008ff007819 */ /* 0x000fe40000011402 */
[----:B------:R-:W0:Y:S03]  /*02c0*/  LDC.64 R2, c[0x0][0x380] ;  /* 0x0000e000ff027b82 */ /* 0x000e260000000a00 */
[----:B------:R-:W-:-:S04]  /*02d0*/  IMAD R0, R0, UR4, R5 ;  /* 0x0000000400007c24 */ /* 0x000fc8000f8e0205 */
[C---:B-1----:R-:W-:Y:S01]  /*02e0*/  IMAD.WIDE R6, R0.reuse, 0x4, R8 ;  /* 0x0000000400067825 */ /* 0x042fe200078e0208 */
[----:B------:R-:W-:-:S05]  /*02f0*/  IADD3 R4, PT, PT, R0, -UR7, RZ ;  /* 0x8000000700047c10 */ /* 0x000fca000fffe0ff */
[----:B------:R-:W-:Y:S01]  /*0300*/  IMAD.WIDE R8, R4, 0x4, R8 ;  /* 0x0000000404087825 */ /* 0x000fe200078e0208 */
[----:B--2---:R-:W2:Y:S05]  /*0310*/  LDG.E R6, desc[UR8][R6.64] ;  /* 0x0000000806067981 */ /* 0x004eaa000c1e1900 */
[----:B------:R-:W2:Y:S01]  /*0320*/  LDG.E R9, desc[UR8][R8.64] ;  /* 0x0000000808097981 */ /* 0x000ea2000c1e1900 */
[----:B0-----:R-:W-:-:S05]  /*0330*/  IMAD.WIDE R2, R0, 0x4, R2 ;  /* 0x0000000400027825 */ /* 0x001fca00078e0202 */
[----:B------:R-:W4:Y:S01]  /*0340*/  LDG.E R17, desc[UR8][R2.64] ;  /* 0x0000000802117981 */ /* 0x000f22000c1e1900 */
[----:B---3--:R-:W-:-:S04]  /*0350*/  IMAD.WIDE R4, R4, 0x4, R14 ;  /* 0x0000000404047825 */ /* 0x008fc800078e020e */
[----:B--2---:R-:W-:Y:S01]  /*0360*/  FADD R16, R6, R9 ;  /* 0x0000000906107221 */ /* 0x004fe20000000000 */
[----:B------:R-:W-:-:S03]  /*0370*/  IMAD.WIDE R6, R0, 0x4, R14 ;  /* 0x0000000400067825 */ /* 0x000fc600078e020e */
[----:B------:R-:W0:Y:S08]  /*0380*/  F2F.F64.F32 R10, R16 ;  /* 0x00000010000a7310 */ /* 0x000e300000201800 */
[----:B----4-:R-:W1:Y:S01]  /*0390*/  F2F.F64.F32 R12, R17 ;  /* 0x00000011000c7310 */ /* 0x010e620000201800 */
        /* <DEDUP_REMOVED lines=17> */
.L_x_57:
        /* <DEDUP_REMOVED lines=13> */
.L_x_113:


//--------------------- .text._Z6krnl_4PfS_S_S_S_S_S_S_S_S_iiiiif --------------------------
	.section	.text._Z6krnl_4PfS_S_S_S_S_S_S_S_S_iiiiif,"ax",@progbits
	.align	128
.text._Z6krnl_4PfS_S_S_S_S_S_S_S_S_iiiiif:
        .type           _Z6krnl_4PfS_S_S_S_S_S_S_S_S_iiiiif,@function
        .size           _Z6krnl_4PfS_S_S_S_S_S_S_S_S_iiiiif,(.L_x_114 - _Z6krnl_4PfS_S_S_S_S_S_S_S_S_iiiiif)
        .other          _Z6krnl_4PfS_S_S_S_S_S_S_S_S_iiiiif,@"STO_CUDA_ENTRY STV_DEFAULT"
_Z6krnl_4PfS_S_S_S_S_S_S_S_S_iiiiif:
[----:B------:R-:W-:Y:S08]  /*0000*/  LDC R1, c[0x0][0x37c] ;  /* 0x0000df00ff017b82 */ /* 0x000ff00000000800 */
[----:B------:R-:W0:Y:S01]  /*0010*/  S2UR UR5, SR_CTAID.Y ;  /* 0x00000000000579c3 */ /* 0x000e220000002600 */
[----:B------:R-:W1:Y:S01]  /*0020*/  S2R R7, SR_TID.Y ;  /* 0x0000000000077919 */ /* 0x000e620000002200 */
[----:B------:R-:W2:Y:S01]  /*0030*/  LDCU UR7, c[0x0][0x3d8] ;  /* 0x00007b00ff0777ac */ /* 0x000ea20008000800 */
[----:B------:R-:W3:Y:S05]  /*0040*/  S2R R9, SR_TID.Z ;  /* 0x0000000000097919 */ /* 0x000eea0000002300 */
[----:B------:R-:W4:Y:S08]  /*0050*/  LDC.64 R4, c[0x0][0x3e0] ;  /* 0x0000f800ff047b82 */ /* 0x000f300000000a00 */
[----:B------:R-:W5:Y:S01]  /*0060*/  S2UR UR4, SR_CTAID.X ;  /* 0x00000000000479c3 */ /* 0x000f620000002500 */
[----:B0-----:R-:W-:-:S07]  /*0070*/  I2FP.F32.U32 R0, UR5 ;  /* 0x0000000500007c45 */ /* 0x001fce0008201000 */
[----:B------:R-:W0:Y:S01]  /*0080*/  LDC R8, c[0x0][0x360] ;  /* 0x0000d800ff087b82 */ /* 0x000e220000000800 */
[----:B------:R-:W1:Y:S01]  /*0090*/  LDCU UR6, c[0x0][0x364] ;  /* 0x00006c80ff0677ac */ /* 0x000e620008000800 */
[----:B----4-:R-:W-:-:S06]  /*00a0*/  FMUL R0, R0, R5 ;  /* 0x0000000500007220 */ /* 0x010fcc0000400000 */
[----:B------:R-:W4:Y:S01]  /*00b0*/  LDC.64 R2, c[0x0][0x3d0] ;  /* 0x0000f400ff027b82 */ /* 0x000f220000000a00 */
[----:B------:R-:W0:Y:S01]  /*00c0*/  S2R R5, SR_TID.X ;  /* 0x0000000000057919 */ /* 0x000e220000002100 */
[----:B------:R-:W2:Y:S01]  /*00d0*/  F2I.U32.FLOOR.NTZ R0, R0 ;  /* 0x0000000000007305 */ /* 0x000ea20000207000 */
[----:B-----5:R-:W-:-:S04]  /*00e0*/  USHF.L.U32 UR4, UR4, 0x8, URZ ;  /* 0x0000000804047899 */ /* 0x020fc800080006ff */
[----:B------:R-:W-:Y:S01]  /*00f0*/  USHF.R.S32.HI UR4, URZ, 0x8, UR4 ;  /* 0x00000008ff047899 */ /* 0x000fe20008011404 */
[----:B--2---:R-:W-:Y:S01]  /*0100*/  IMAD.MOV R11, RZ, RZ, -R0 ;  /* 0x000000ffff0b7224 */ /* 0x004fe200078e0a00 */
[----:B------:R-:W-:-:S03]  /*0110*/  SHF.L.U32 R0, R0, 0x8, RZ ;  /* 0x0000000800007819 */ /* 0x000fc600000006ff */
[----:B------:R-:W-:Y:S01]  /*0120*/  IMAD R4, R11, R4, UR5 ;  /* 0x000000050b047e24 */ /* 0x000fe2000f8e0204 */
[----:B------:R-:W3:Y:S01]  /*0130*/  LDCU UR5, c[0x0][0x368] ;  /* 0x00006d00ff0577ac */ /* 0x000ee20008000800 */
[----:B------:R-:W-:Y:S02]  /*0140*/  SHF.R.S32.HI R0, RZ, 0x8, R0 ;  /* 0x00000008ff007819 */ /* 0x000fe40000011400 */
[----:B------:R-:W-:-:S05]  /*0150*/  IMAD.SHL.U32 R4, R4, 0x100, RZ ;  /* 0x0000010004047824 */ /* 0x000fca00078e00ff */
[----:B------:R-:W-:Y:S01]  /*0160*/  SHF.R.S32.HI R4, RZ, 0x8, R4 ;  /* 0x00000008ff047819 */ /* 0x000fe20000011404 */
[----:B0-----:R-:W-:-:S04]  /*0170*/  IMAD R8, R8, UR4, R5 ;  /* 0x0000000408087c24 */ /* 0x001fc8000f8e0205 */
[----:B-1----:R-:W-:-:S05]  /*0180*/  IMAD R7, R4, UR6, R7 ;  /* 0x0000000604077c24 */ /* 0x002fca000f8e0207 */
[----:B----4-:R-:W-:Y:S01]  /*0190*/  ISETP.GE.AND P0, PT, R7, R2, PT ;  /* 0x000000020700720c */ /* 0x010fe20003f06270 */
[----:B---3--:R-:W-:-:S03]  /*01a0*/  IMAD R2, R0, UR5, R9 ;  /* 0x0000000500027c24 */ /* 0x008fc6000f8e0209 */
[----:B------:R-:W-:-:S04]  /*01b0*/  ISETP.GE.OR P0, PT, R8, R3, P0 ;  /* 0x000000030800720c */ /* 0x000fc80000706670 */
[----:B------:R-:W-:-:S13]  /*01c0*/  ISETP.GE.OR P0, PT, R2, UR7, P0 ;  /* 0x0000000702007c0c */ /* 0x000fda0008706670 */
[----:B------:R-:W-:Y:S05]  /*01d0*/  @P0 EXIT ;  /* 0x000000000000094d */ /* 0x000fea0003800000 */
[----:B------:R-:W0:Y:S01]  /*01e0*/  LDC R0, c[0x0][0x3dc] ;  /* 0x0000f700ff007b82 */ /* 0x000e220000000800 */
[----:B------:R-:W-:Y:S01]  /*01f0*/  IMAD.SHL.U32 R6, R2, 0x100, RZ ;  /* 0x0000010002067824 */ /* 0x000fe200078e00ff */
[----:B------:R-:W-:Y:S01]  /*0200*/  SHF.L.U32 R2, R7, 0x8, RZ ;  /* 0x0000000807027819 */ /* 0x000fe200000006ff */
[----:B------:R-:W-:Y:S01]  /*0210*/  IMAD.SHL.U32 R9, R3, 0x100, RZ ;  /* 0x0000010003097824 */ /* 0x000fe200078e00ff */
[----:B------:R-:W1:Y:S02]  /*0220*/  LDCU.64 UR4, c[0x0][0x358] ;  /* 0x00006b00ff0477ac */ /* 0x000e640008000a00 */
[----:B------:R-:W-:Y:S02]  /*0230*/  SHF.R.S32.HI R11, RZ, 0x8, R6 ;  /* 0x00000008ff0b7819 */ /* 0x000fe40000011406 */
[----:B------:R-:W2:Y:S01]  /*0240*/  LDC.64 R4, c[0x0][0x380] ;  /* 0x0000e000ff047b82 */ /* 0x000ea20000000a00 */
[----:B------:R-:W-:Y:S02]  /*0250*/  SHF.R.S32.HI R2, RZ, 0x8, R2 ;  /* 0x00000008ff027819 */ /* 0x000fe40000011402 */
[----:B------:R-:W-:-:S05]  /*0260*/  SHF.R.S32.HI R9, RZ, 0x8, R9 ;  /* 0x00000008ff097819 */ /* 0x000fca0000011409 */
[----:B------:R-:W3:Y:S01]  /*0270*/  LDC.64 R6, c[0x0][0x388] ;  /* 0x0000e200ff067b82 */ /* 0x000ee20000000a00 */
[----:B0-----:R-:W-:-:S05]  /*0280*/  IMAD.SHL.U32 R10, R0, 0x100, RZ ;  /* 0x00000100000a7824 */ /* 0x001fca00078e00ff */
[----:B------:R-:W-:-:S05]  /*0290*/  SHF.R.S32.HI R10, RZ, 0x8, R10 ;  /* 0x00000008ff0a7819 */ /* 0x000fca000001140a */
[----:B------:R-:W-:-:S04]  /*02a0*/  IMAD R10, R11, R10, R8 ;  /* 0x0000000a0b0a7224 */ /* 0x000fc800078e0208 */
[----:B------:R-:W-:Y:S02]  /*02b0*/  IMAD R2, R2, R9, R10 ;  /* 0x0000000902027224 */ /* 0x000fe400078e020a */
[----:B------:R-:W0:Y:S02]  /*02c0*/  LDC.64 R10, c[0x0][0x390] ;  /* 0x0000e400ff0a7b82 */ /* 0x000e240000000a00 */
[----:B--2---:R-:W-:-:S04]  /*02d0*/  IMAD.WIDE R4, R2, 0x4, R4 ;  /* 0x0000000402047825 */ /* 0x004fc800078e0204 */
[----:B------:R-:W-:Y:S02]  /*02e0*/  IMAD.WIDE R8, R3, 0x4, R4 ;  /* 0x0000000403087825 */ /* 0x000fe400078e0204 */
[----:B-1----:R-:W2:Y:S04]  /*02f0*/  LDG.E R4, desc[UR4][R4.64] ;  /* 0x0000000404047981 */ /* 0x002ea8000c1e1900 */
[----:B------:R-:W4:Y:S01]  /*0300*/  LDG.E R8, desc[UR4][R8.64] ;  /* 0x0000000408087981 */ /* 0x000f22000c1e1900 */
[----:B---3--:R-:W-:-:S05]  /*0310*/  IMAD.WIDE R6, R2, 0x4, R6 ;  /* 0x0000000402067825 */ /* 0x008fca00078e0206 */
[----:B------:R-:W3:Y:S01]  /*0320*/  LDG.E R14, desc[UR4][R6.64] ;  /* 0x00000004060e7981 */ /* 0x000ee2000c1e1900 */
[----:B0-----:R-:W-:-:S03]  /*0330*/  IMAD.WIDE R10, R2, 0x4, R10 ;  /* 0x00000004020a7825 */ /* 0x001fc600078e020a */
[----:B------:R-:W5:Y:S01]  /*0340*/  LDG.E R16, desc[UR4][R6.64+0x4] ;  /* 0x0000040406107981 */ /* 0x000f62000c1e1900 */
[----:B------:R-:W-:-:S03]  /*0350*/  IMAD.WIDE R12, R0, 0x4, R10 ;  /* 0x00000004000c7825 */ /* 0x000fc600078e020a */
[----:B------:R0:W5:Y:S04]  /*0360*/  LDG.E R10, desc[UR4][R10.64] ;  /* 0x000000040a0a7981 */ /* 0x000168000c1e1900 */
[----:B------:R-:W5:Y:S01]  /*0370*/  LDG.E R12, desc[UR4][R12.64] ;  /* 0x000000040c0c7981 */ /* 0x000f62000c1e1900 */
[----:B0-----:R-:W-:Y:S01]  /*0380*/  IMAD.MOV.U32 R11, RZ, RZ, 0x3fd80000 ;  /* 0x3fd80000ff0b7424 */ /* 0x001fe200078e00ff */
[----:B------:R-:W-:Y:S01]  /*0390*/  BSSY.RECONVERGENT B0, `(.L_x_58) ;  /* 0x000001b000007945 */ /* 0x000fe20003800200 */
[----:B----4-:R-:W-:-:S04]  /*03a0*/  FMUL R3, R8, R8 ;  /* 0x0000000808037220 */ /* 0x010fc80000400000 */
[----:B--2---:R-:W-:-:S04]  /*03b0*/  FFMA R3, R4, R4, R3 ;  /* 0x0000000404037223 */ /* 0x004fc80000000003 */
[----:B---3--:R-:W-:-:S04]  /*03c0*/  FFMA R3, R14, R14, R3 ;  /* 0x0000000e0e037223 */ /* 0x008fc80000000003 */
[----:B-----5:R-:W-:-:S04]  /*03d0*/  FFMA R3, R16, R16, R3 ;  /* 0x0000001010037223 */ /* 0x020fc80000000003 */
[----:B------:R-:W-:-:S04]  /*03e0*/  FFMA R3, R10, R10, R3 ;  /* 0x0000000a0a037223 */ /* 0x000fc80000000003 */
[----:B------:R-:W-:-:S04]  /*03f0*/  FFMA R3, R12, R12, R3 ;  /* 0x0000000c0c037223 */ /* 0x000fc80000000003 */
[----:B------:R-:W0:Y:S02]  /*0400*/  F2F.F64.F32 R4, R3 ;  /* 0x0000000300047310 */ /* 0x000e240000201800 */
[----:B0-----:R-:W-:-:S06]  /*0410*/  DMUL R4, R4, 0.5 ;  /* 0x3fe0000004047828 */ /* 0x001fcc0000000000 */
[----:B------:R-:W0:Y:S04]  /*0420*/  MUFU.RSQ64H R7, R5 ;  /* 0x0000000500077308 */ /* 0x000e280000001c00 */
[----:B------:R-:W-:Y:S01]  /*0430*/  VIADD R6, R5, 0xfcb00000 ;  /* 0xfcb0000005067836 */ /* 0x000fe20000000000 */
[----:B------:R-:W-:-:S05]  /*0440*/  MOV R10, 0x0 ;  /* 0x00000000000a7802 */ /* 0x000fca0000000f00 */
[----:B0-----:R-:W-:-:S08]  /*0450*/  DMUL R8, R6, R6 ;  /* 0x0000000606087228 */ /* 0x001fd00000000000 */
[----:B------:R-:W-:-:S08]  /*0460*/  DFMA R8, R4, -R8, 1 ;  /* 0x3ff000000408742b */ /* 0x000fd00000000808 */
[----:B------:R-:W-:Y:S02]  /*0470*/  DFMA R10, R8, R10, 0.5 ;  /* 0x3fe00000080a742b */ /* 0x000fe4000000000a */
[----:B------:R-:W-:-:S08]  /*0480*/  DMUL R8, R6, R8 ;  /* 0x0000000806087228 */ /* 0x000fd00000000000 */
[----:B------:R-:W-:Y:S01]  /*0490*/  DFMA R10, R10, R8, R6 ;  /* 0x000000080a0a722b */ /* 0x000fe20000000006 */
[----:B------:R-:W-:-:S07]  /*04a0*/  ISETP.GE.U32.AND P0, PT, R6, 0x7ca00000, PT ;  /* 0x7ca000000600780c */ /* 0x000fce0003f06070 */
[----:B------:R-:W-:Y:S02]  /*04b0*/  DMUL R12, R4, R10 ;  /* 0x0000000a040c7228 */ /* 0x000fe40000000000 */
[----:B------:R-:W-:Y:S01]  /*04c0*/  VIADD R9, R11, 0xfff00000 ;  /* 0xfff000000b097836 */ /* 0x000fe20000000000 */
[----:B------:R-:W-:-:S05]  /*04d0*/  MOV R8, R10 ;  /* 0x0000000a00087202 */ /* 0x000fca0000000f00 */
[----:B------:R-:W-:-:S08]  /*04e0*/  DFMA R14, R12, -R12, R4 ;  /* 0x8000000c0c0e722b */ /* 0x000fd00000000004 */
[----:B------:R-:W-:Y:S01]  /*04f0*/  DFMA R16, R14, R8, R12 ;  /* 0x000000080e10722b */ /* 0x000fe2000000000c */
[----:B------:R-:W-:Y:S10]  /*0500*/  @!P0 BRA `(.L_x_59) ;  /* 0x00000000000c8947 */ /* 0x000ff40003800000 */
[----:B------:R-:W-:Y:S01]  /*0510*/  IMAD.MOV.U32 R8, RZ, RZ, R10 ;  /* 0x000000ffff087224 */ /* 0x000fe200078e000a */
[----:B------:R-:W-:-:S07]  /*0520*/  MOV R0, 0x540 ;  /* 0x0000054000007802 */ /* 0x000fce0000000f00 */
[----:B------:R-:W-:Y:S05]  /*0530*/  CALL.REL.NOINC `($__internal_4_$__cuda_sm20_dsqrt_rn_f64_mediumpath_v1) ;  /* 0x0000000400887944 */ /* 0x000fea0003c00000 */
.L_x_59:
[----:B------:R-:W-:Y:S05]  /*0540*/  BSYNC.RECONVERGENT B0 ;  /* 0x0000000000007941 */ /* 0x000fea0003800200 */
.L_x_58:
[----:B------:R-:W0:Y:S02]  /*0550*/  LDC.64 R4, c[0x0][0x3a0] ;  /* 0x0000e800ff047b82 */ /* 0x000e240000000a00 */
[----:B0-----:R-:W-:-:S05]  /*0560*/  IMAD.WIDE R4, R2, 0x4, R4 ;  /* 0x0000000402047825 */ /* 0x001fca00078e0204 */
[----:B------:R-:W2:Y:S01]  /*0570*/  LDG.E R0, desc[UR4][R4.64] ;  /* 0x0000000404007981 */ /* 0x000ea2000c1e1900 */
[----:B------:R-:W0:Y:S01]  /*0580*/  F2F.F32.F64 R17, R16 ;  /* 0x0000001000117310 */ /* 0x000e220000301000 */
[----:B------:R-:W-:Y:S07]  /*0590*/  BSSY.RECONVERGENT B0, `(.L_x_60) ;  /* 0x000000e000007945 */ /* 0x000fee0003800200 */
[----:B0-----:R-:W0:Y:S02]  /*05a0*/  MUFU.RCP R3, R17 ;  /* 0x0000001100037308 */ /* 0x001e240000001000 */
[----:B0-----:R-:W-:-:S04]  /*05b0*/  FFMA R6, -R17, R3, 1 ;  /* 0x3f80000011067423 */ /* 0x001fc80000000103 */
[----:B------:R-:W-:Y:S02]  /*05c0*/  FFMA R3, R3, R6, R3 ;  /* 0x0000000603037223 */ /* 0x000fe40000000003 */
[----:B--2---:R-:W0:Y:S02]  /*05d0*/  FCHK P0, R0, R17 ;  /* 0x0000001100007302 */ /* 0x004e240000000000 */
[C---:B------:R-:W-:Y:S01]  /*05e0*/  FFMA R6, R0.reuse, R3, RZ ;  /* 0x0000000300067223 */ /* 0x040fe200000000ff */
[----:B------:R-:W-:-:S03]  /*05f0*/  FSETP.GEU.AND P2, PT, R0, R17, PT ;  /* 0x000000110000720b */ /* 0x000fc60003f4e000 */
[----:B------:R-:W-:-:S04]  /*0600*/  FFMA R7, -R17, R6, R0 ;  /* 0x0000000611077223 */ /* 0x000fc80000000100 */
[----:B------:R-:W-:Y:S01]  /*0610*/  FFMA R3, R3, R7, R6 ;  /* 0x0000000703037223 */ /* 0x000fe20000000006 */
[----:B0-----:R-:W-:Y:S06]  /*0620*/  @!P0 BRA `(.L_x_61) ;  /* 0x0000000000108947 */ /* 0x001fec0003800000 */
[----:B------:R-:W-:Y:S01]  /*0630*/  IMAD.MOV.U32 R3, RZ, RZ, R17 ;  /* 0x000000ffff037224 */ /* 0x000fe200078e0011 */
[----:B------:R-:W-:-:S07]  /*0640*/  MOV R4, 0x660 ;  /* 0x0000066000047802 */ /* 0x000fce0000000f00 */
[----:B------:R-:W-:Y:S05]  /*0650*/  CALL.REL.NOINC `($__internal_5_$__cuda_sm3x_div_rn_noftz_f32_slowpath) ;  /* 0x0000000400f87944 */ /* 0x000fea0003c00000 */
[----:B------:R-:W-:-:S07]  /*0660*/  MOV R3, R0 ;  /* 0x0000000000037202 */ /* 0x000fce0000000f00 */
.L_x_61:
[----:B------:R-:W-:Y:S05]  /*0670*/  BSYNC.RECONVERGENT B0 ;  /* 0x0000000000007941 */ /* 0x000fea0003800200 */
.L_x_60:
[----:B------:R-:W0:Y:S01]  /*0680*/  LDC.64 R8, c[0x0][0x3a8] ;  /* 0x0000ea00ff087b82 */ /* 0x000e220000000a00 */
[----:B------:R-:W-:-:S07]  /*0690*/  FSEL R3, R3, 1, !P2 ;  /* 0x3f80000003037808 */ /* 0x000fce0005000000 */
[----:B------:R-:W1:Y:S08]  /*06a0*/  LDC.64 R6, c[0x0][0x398] ;  /* 0x0000e600ff067b82 */ /* 0x000e700000000a00 */
[----:B------:R-:W2:Y:S08]  /*06b0*/  LDC R11, c[0x0][0x3d4] ;  /* 0x0000f500ff0b7b82 */ /* 0x000eb00000000800 */
[----:B------:R-:W3:Y:S01]  /*06c0*/  LDC.64 R12, c[0x0][0x3b0] ;  /* 0x0000ec00ff0c7b82 */ /* 0x000ee20000000a00 */
[----:B0-----:R-:W-:-:S07]  /*06d0*/  IMAD.WIDE R8, R2, 0x4, R8 ;  /* 0x0000000402087825 */ /* 0x001fce00078e0208 */
[----:B------:R-:W0:Y:S01]  /*06e0*/  LDC.64 R4, c[0x0][0x3b8] ;  /* 0x0000ee00ff047b82 */ /* 0x000e220000000a00 */
[----:B-1----:R-:W-:-:S05]  /*06f0*/  IMAD.WIDE R6, R2, 0x4, R6 ;  /* 0x0000000402067825 */ /* 0x002fca00078e0206 */
[----:B------:R1:W-:Y:S02]  /*0700*/  STG.E desc[UR4][R6.64], R3 ;  /* 0x0000000306007986 */ /* 0x0003e4000c101904 */
[----:B------:R-:W4:Y:S01]  /*0710*/  LDC R17, c[0x0][0x3dc] ;  /* 0x0000f700ff117b82 */ /* 0x000f220000000800 */
[----:B--2---:R-:W-:Y:S02]  /*0720*/  IMAD.WIDE R10, R11, 0x4, R8 ;  /* 0x000000040b0a7825 */ /* 0x004fe400078e0208 */
[----:B------:R-:W2:Y:S04]  /*0730*/  LDG.E R8, desc[UR4][R8.64] ;  /* 0x0000000408087981 */ /* 0x000ea8000c1e1900 */
[----:B------:R5:W2:Y:S01]  /*0740*/  LDG.E R10, desc[UR4][R10.64] ;  /* 0x000000040a0a7981 */ /* 0x000aa2000c1e1900 */
[----:B---3--:R-:W-:-:S05]  /*0750*/  IMAD.WIDE R12, R2, 0x4, R12 ;  /* 0x00000004020c7825 */ /* 0x008fca00078e020c */
[----:B------:R-:W3:Y:S01]  /*0760*/  LDG.E R0, desc[UR4][R12.64] ;  /* 0x000000040c007981 */ /* 0x000ee2000c1e1900 */
[----:B0-----:R-:W-:-:S03]  /*0770*/  IMAD.WIDE R14, R2, 0x4, R4 ;  /* 0x00000004020e7825 */ /* 0x001fc600078e0204 */
[----:B------:R-:W3:Y:S01]  /*0780*/  LDG.E R4, desc[UR4][R12.64+0x4] ;  /* 0x000004040c047981 */ /* 0x000ee2000c1e1900 */
[----:B----4-:R-:W-:-:S03]  /*0790*/  IMAD.WIDE R16, R17, 0x4, R14 ;  /* 0x0000000411107825 */ /* 0x010fc600078e020e */
[----:B------:R-:W4:Y:S04]  /*07a0*/  LDG.E R14, desc[UR4][R14.64] ;  /* 0x000000040e0e7981 */ /* 0x000f28000c1e1900 */
[----:B------:R-:W4:Y:S01]  /*07b0*/  LDG.E R16, desc[UR4][R16.64] ;  /* 0x0000000410107981 */ /* 0x000f22000c1e1900 */
[----:B-----5:R-:W-:Y:S01]  /*07c0*/  MOV R11, 0x3fd80000 ;  /* 0x3fd80000000b7802 */ /* 0x020fe20000000f00 */
[----:B------:R-:W-:Y:S01]  /*07d0*/  BSSY.RECONVERGENT B0, `(.L_x_62) ;  /* 0x000001b000007945 */ /* 0x000fe20003800200 */
[----:B--2---:R-:W-:-:S04]  /*07e0*/  FMUL R5, R10, R10 ;  /* 0x0000000a0a057220 */ /* 0x004fc80000400000 */
[----:B------:R-:W-:-:S04]  /*07f0*/  FFMA R5, R8, R8, R5 ;  /* 0x0000000808057223 */ /* 0x000fc80000000005 */
[----:B---3--:R-:W-:-:S04]  /*0800*/  FFMA R5, R0, R0, R5 ;  /* 0x0000000000057223 */ /* 0x008fc80000000005 */
[----:B------:R-:W-:-:S04]  /*0810*/  FFMA R5, R4, R4, R5 ;  /* 0x0000000404057223 */ /* 0x000fc80000000005 */
[----:B----4-:R-:W-:-:S04]  /*0820*/  FFMA R5, R14, R14, R5 ;  /* 0x0000000e0e057223 */ /* 0x010fc80000000005 */
[----:B------:R-:W-:-:S04]  /*0830*/  FFMA R0, R16, R16, R5 ;  /* 0x0000001010007223 */ /* 0x000fc80000000005 */
[----:B------:R-:W0:Y:S02]  /*0840*/  F2F.F64.F32 R4, R0 ;  /* 0x0000000000047310 */ /* 0x000e240000201800 */
[----:B0-----:R-:W-:-:S06]  /*0850*/  DMUL R4, R4, 0.5 ;  /* 0x3fe0000004047828 */ /* 0x001fcc0000000000 */
[----:B-1----:R-:W0:Y:S04]  /*0860*/  MUFU.RSQ64H R7, R5 ;  /* 0x0000000500077308 */ /* 0x002e280000001c00 */
[----:B------:R-:W-:Y:S02]  /*0870*/  VIADD R6, R5, 0xfcb00000 ;  /* 0xfcb0000005067836 */ /* 0x000fe40000000000 */
[----:B------:R-:W-:-:S04]  /*0880*/  IMAD.MOV.U32 R10, RZ, RZ, 0x0 ;  /* 0x00000000ff0a7424 */ /* 0x000fc800078e00ff */
[----:B0-----:R-:W-:-:S08]  /*0890*/  DMUL R8, R6, R6 ;  /* 0x0000000606087228 */ /* 0x001fd00000000000 */
[----:B------:R-:W-:-:S08]  /*08a0*/  DFMA R8, R4, -R8, 1 ;  /* 0x3ff000000408742b */ /* 0x000fd00000000808 */
[----:B------:R-:W-:Y:S02]  /*08b0*/  DFMA R10, R8, R10, 0.5 ;  /* 0x3fe00000080a742b */ /* 0x000fe4000000000a */
[----:B------:R-:W-:-:S08]  /*08c0*/  DMUL R8, R6, R8 ;  /* 0x0000000806087228 */ /* 0x000fd00000000000 */
[----:B------:R-:W-:Y:S01]  /*08d0*/  DFMA R10, R10, R8, R6 ;  /* 0x000000080a0a722b */ /* 0x000fe20000000006 */
[----:B------:R-:W-:-:S07]  /*08e0*/  ISETP.GE.U32.AND P0, PT, R6, 0x7ca00000, PT ;  /* 0x7ca000000600780c */ /* 0x000fce0003f06070 */
[----:B------:R-:W-:Y:S02]  /*08f0*/  DMUL R12, R4, R10 ;  /* 0x0000000a040c7228 */ /* 0x000fe40000000000 */
[----:B------:R-:W-:Y:S02]  /*0900*/  VIADD R9, R11, 0xfff00000 ;  /* 0xfff000000b097836 */ /* 0x000fe40000000000 */
[----:B------:R-:W-:-:S04]  /*0910*/  IMAD.MOV.U32 R8, RZ, RZ, R10 ;  /* 0x000000ffff087224 */ /* 0x000fc800078e000a */
[----:B------:R-:W-:-:S08]  /*0920*/  DFMA R14, R12, -R12, R4 ;  /* 0x8000000c0c0e722b */ /* 0x000fd00000000004 */
[----:B------:R-:W-:Y:S01]  /*0930*/  DFMA R16, R14, R8, R12 ;  /* 0x000000080e10722b */ /* 0x000fe2000000000c */
[----:B------:R-:W-:Y:S10]  /*0940*/  @!P0 BRA `(.L_x_63) ;  /* 0x00000000000c8947 */ /* 0x000ff40003800000 */
[----:B------:R-:W-:Y:S02]  /*0950*/  MOV R8, R10 ;  /* 0x0000000a00087202 */ /* 0x000fe40000000f00 */
[----:B------:R-:W-:-:S07]  /*0960*/  MOV R0, 0x980 ;  /* 0x0000098000007802 */ /* 0x000fce0000000f00 */
[----:B------:R-:W-:Y:S05]  /*0970*/  CALL.REL.NOINC `($__internal_4_$__cuda_sm20_dsqrt_rn_f64_mediumpath_v1) ;  /* 0x0000000000787944 */ /* 0x000fea0003c00000 */
.L_x_63:
[----:B------:R-:W-:Y:S05]  /*0980*/  BSYNC.RECONVERGENT B0 ;  /* 0x0000000000007941 */ /* 0x000fea0003800200 */
.L_x_62:
[----:B------:R-:W0:Y:S02]  /*0990*/  LDC.64 R4, c[0x0][0x3c8] ;  /* 0x0000f200ff047b82 */ /* 0x000e240000000a00 */
[----:B0-----:R-:W-:-:S05]  /*09a0*/  IMAD.WIDE R4, R2, 0x4, R4 ;  /* 0x0000000402047825 */ /* 0x001fca00078e0204 */
[----:B------:R-:W2:Y:S01]  /*09b0*/  LDG.E R0, desc[UR4][R4.64] ;  /* 0x0000000404007981 */ /* 0x000ea2000c1e1900 */
[----:B------:R-:W2:Y:S02]  /*09c0*/  F2F.F32.F64 R17, R16 ;  /* 0x0000001000117310 */ /* 0x000ea40000301000 */
[----:B--2---:R-:W-:-:S13]  /*09d0*/  FSETP.GEU.AND P0, PT, R0, R17, PT ;  /* 0x000000110000720b */ /* 0x004fda0003f0e000 */
[----:B------:R-:W-:Y:S05]  /*09e0*/  @P0 BRA `(.L_x_64) ;  /* 0x0000000000480947 */ /* 0x000fea0003800000 */
[----:B------:R-:W0:Y:S01]  /*09f0*/  MUFU.RCP R3, R17 ;  /* 0x0000001100037308 */ /* 0x000e220000001000 */
[----:B------:R-:W-:Y:S07]  /*0a00*/  BSSY.RECONVERGENT B0, `(.L_x_65) ;  /* 0x000000c000007945 */ /* 0x000fee0003800200 */
[----:B------:R-:W1:Y:S01]  /*0a10*/  FCHK P0, R0, R17 ;  /* 0x0000001100007302 */ /* 0x000e620000000000 */
[----:B0-----:R-:W-:-:S04]  /*0a20*/  FFMA R4, -R17, R3, 1 ;  /* 0x3f80000011047423 */ /* 0x001fc80000000103 */
[----:B------:R-:W-:-:S04]  /*0a30*/  FFMA R3, R3, R4, R3 ;  /* 0x0000000403037223 */ /* 0x000fc80000000003 */
[----:B------:R-:W-:-:S04]  /*0a40*/  FFMA R4, R0, R3, RZ ;  /* 0x0000000300047223 */ /* 0x000fc800000000ff */
[----:B------:R-:W-:-:S04]  /*0a50*/  FFMA R5, -R17, R4, R0 ;  /* 0x0000000411057223 */ /* 0x000fc80000000100 */
[----:B------:R-:W-:Y:S01]  /*0a60*/  FFMA R7, R3, R5, R4 ;  /* 0x0000000503077223 */ /* 0x000fe20000000004 */
[----:B-1----:R-:W-:Y:S06]  /*0a70*/  @!P0 BRA `(.L_x_66) ;  /* 0x0000000000108947 */ /* 0x002fec0003800000 */
[----:B------:R-:W-:Y:S01]  /*0a80*/  IMAD.MOV.U32 R3, RZ, RZ, R17 ;  /* 0x000000ffff037224 */ /* 0x000fe200078e0011 */
[----:B------:R-:W-:-:S07]  /*0a90*/  MOV R4, 0xab0 ;  /* 0x00000ab000047802 */ /* 0x000fce0000000f00 */
[----:B------:R-:W-:Y:S05]  /*0aa0*/  CALL.REL.NOINC `($__internal_5_$__cuda_sm3x_div_rn_noftz_f32_slowpath) ;  /* 0x0000000000e47944 */ /* 0x000fea0003c00000 */
[----:B------:R-:W-:-:S07]  /*0ab0*/  IMAD.MOV.U32 R7, RZ, RZ, R0 ;  /* 0x000000ffff077224 */ /* 0x000fce00078e0000 */
.L_x_66:
[----:B------:R-:W-:Y:S05]  /*0ac0*/  BSYNC.RECONVERGENT B0 ;  /* 0x0000000000007941 */ /* 0x000fea0003800200 */
.L_x_65:
[----:B------:R-:W0:Y:S02]  /*0ad0*/  LDC.64 R4, c[0x0][0x3c0] ;  /* 0x0000f000ff047b82 */ /* 0x000e240000000a00 */
[----:B0-----:R-:W-:-:S05]  /*0ae0*/  IMAD.WIDE R2, R2, 0x4, R4 ;  /* 0x0000000402027825 */ /* 0x001fca00078e0204 */
[----:B------:R-:W-:Y:S01]  /*0af0*/  STG.E desc[UR4][R2.64], R7 ;  /* 0x0000000702007986 */ /* 0x000fe2000c101904 */
[----:B------:R-:W-:Y:S05]  /*0b00*/  EXIT ;  /* 0x000000000000794d */ /* 0x000fea0003800000 */
.L_x_64:
[----:B------:R-:W0:Y:S01]  /*0b10*/  LDC.64 R4, c[0x0][0x3c0] ;  /* 0x0000f000ff047b82 */ /* 0x000e220000000a00 */
[----:B------:R-:W-:Y:S01]  /*0b20*/  MOV R3, 0x3f800000 ;  /* 0x3f80000000037802 */ /* 0x000fe20000000f00 */
[----:B0-----:R-:W-:-:S05]  /*0b30*/  IMAD.WIDE R4, R2, 0x4, R4 ;  /* 0x0000000402047825 */ /* 0x001fca00078e0204 */
[----:B------:R-:W-:Y:S01]  /*0b40*/  STG.E desc[UR4][R4.64], R3 ;  /* 0x0000000304007986 */ /* 0x000fe2000c101904 */
[----:B------:R-:W-:Y:S05]  /*0b50*/  EXIT ;  /* 0x000000000000794d */ /* 0x000fea0003800000 */
        .weak           $__internal_4_$__cuda_sm20_dsqrt_rn_f64_mediumpath_v1
        .type           $__internal_4_$__cuda_sm20_dsqrt_rn_f64_mediumpath_v1,@function
        .size           $__internal_4_$__cuda_sm20_dsqrt_rn_f64_mediumpath_v1,($__internal_5_$__cuda_sm3x_div_rn_noftz_f32_slowpath - $__internal_4_$__cuda_sm20_dsqrt_rn_f64_mediumpath_v1)
$__internal_4_$__cuda_sm20_dsqrt_rn_f64_mediumpath_v1:
[----:B------:R-:W-:Y:S01]  /*0b60*/  ISETP.GE.U32.AND P0, PT, R6, -0x3400000, PT ;  /* 0xfcc000000600780c */ /* 0x000fe20003f06070 */
[----:B------:R-:W-:Y:S01]  /*0b70*/  BSSY.RECONVERGENT B1, `(.L_x_67) ;  /* 0x0000027000017945 */ /* 0x000fe20003800200 */
[----:B------:R-:W-:Y:S01]  /*0b80*/  IMAD.MOV.U32 R6, RZ, RZ, R14 ;  /* 0x000000ffff067224 */ /* 0x000fe200078e000e */
[----:B------:R-:W-:Y:S01]  /*0b90*/  MOV R10, R12 ;  /* 0x0000000c000a7202 */ /* 0x000fe20000000f00 */
[----:B------:R-:W-:Y:S02]  /*0ba0*/  IMAD.MOV.U32 R7, RZ, RZ, R15 ;  /* 0x000000ffff077224 */ /* 0x000fe400078e000f */
[----:B------:R-:W-:-:S07]  /*0bb0*/  IMAD.MOV.U32 R11, RZ, RZ, R13 ;  /* 0x000000ffff0b7224 */ /* 0x000fce00078e000d */
[----:B------:R-:W-:Y:S05]  /*0bc0*/  @!P0 BRA `(.L_x_68) ;  /* 0x0000000000208947 */ /* 0x000fea0003800000 */
[----:B------:R-:W-:-:S10]  /*0bd0*/  DFMA.RM R6, R6, R8, R10 ;  /* 0x000000080606722b */ /* 0x000fd4000000400a */
[----:B------:R-:W-:-:S05]  /*0be0*/  IADD3 R8, P0, PT, R6, 0x1, RZ ;  /* 0x0000000106087810 */ /* 0x000fca0007f1e0ff */
[----:B------:R-:W-:-:S06]  /*0bf0*/  IMAD.X R9, RZ, RZ, R7, P0 ;  /* 0x000000ffff097224 */ /* 0x000fcc00000e0607 */
[----:B------:R-:W-:-:S08]  /*0c00*/  DFMA.RP R4, -R6, R8, R4 ;  /* 0x000000080604722b */ /* 0x000fd00000008104 */
[----:B------:R-:W-:-:S06]  /*0c10*/  DSETP.GT.AND P0, PT, R4, RZ, PT ;  /* 0x000000ff0400722a */ /* 0x000fcc0003f04000 */
[----:B------:R-:W-:Y:S02]  /*0c20*/  FSEL R6, R8, R6, P0 ;  /* 0x0000000608067208 */ /* 0x000fe40000000000 */
[----:B------:R-:W-:Y:S01]  /*0c30*/  FSEL R7, R9, R7, P0 ;  /* 0x0000000709077208 */ /* 0x000fe20000000000 */
[----:B------:R-:W-:Y:S06]  /*0c40*/  BRA `(.L_x_69) ;  /* 0x0000000000647947 */ /* 0x000fec0003800000 */
.L_x_68:
[----:B------:R-:W-:-:S14]  /*0c50*/  DSETP.NE.AND P0, PT, R4, RZ, PT ;  /* 0x000000ff0400722a */ /* 0x000fdc0003f05000 */
[----:B------:R-:W-:Y:S05]  /*0c60*/  @!P0 BRA `(.L_x_70) ;  /* 0x0000000000588947 */ /* 0x000fea0003800000 */
[----:B------:R-:W-:-:S13]  /*0c70*/  ISETP.GE.AND P0, PT, R5, RZ, PT ;  /* 0x000000ff0500720c */ /* 0x000fda0003f06270 */
[----:B------:R-:W-:Y:S01]  /*0c80*/  @!P0 MOV R6, 0x0 ;  /* 0x0000000000068802 */ /* 0x000fe20000000f00 */
[----:B------:R-:W-:Y:S01]  /*0c90*/  @!P0 IMAD.MOV.U32 R7, RZ, RZ, -0x80000 ;  /* 0xfff80000ff078424 */ /* 0x000fe200078e00ff */
[----:B------:R-:W-:Y:S06]  /*0ca0*/  @!P0 BRA `(.L_x_69) ;  /* 0x00000000004c8947 */ /* 0x000fec0003800000 */
[----:B------:R-:W-:-:S13]  /*0cb0*/  ISETP.GT.AND P0, PT, R5, 0x7fefffff, PT ;  /* 0x7fefffff0500780c */ /* 0x000fda0003f04270 */
[----:B------:R-:W-:Y:S05]  /*0cc0*/  @P0 BRA `(.L_x_70) ;  /* 0x0000000000400947 */ /* 0x000fea0003800000 */
[----:B------:R-:W-:Y:S01]  /*0cd0*/  DMUL R4, R4, 8.11296384146066816958e+31 ;  /* 0x4690000004047828 */ /* 0x000fe20000000000 */
[----:B------:R-:W-:Y:S01]  /*0ce0*/  IMAD.MOV.U32 R6, RZ, RZ, RZ ;  /* 0x000000ffff067224 */ /* 0x000fe200078e00ff */
[----:B------:R-:W-:Y:S01]  /*0cf0*/  MOV R10, 0x0 ;  /* 0x00000000000a7802 */ /* 0x000fe20000000f00 */
[----:B------:R-:W-:-:S03]  /*0d00*/  IMAD.MOV.U32 R11, RZ, RZ, 0x3fd80000 ;  /* 0x3fd80000ff0b7424 */ /* 0x000fc600078e00ff */
[----:B------:R-:W0:Y:S02]  /*0d10*/  MUFU.RSQ64H R7, R5 ;  /* 0x0000000500077308 */ /* 0x000e240000001c00 */
[----:B0-----:R-:W-:-:S08]  /*0d20*/  DMUL R8, R6, R6 ;  /* 0x0000000606087228 */ /* 0x001fd00000000000 */
[----:B------:R-:W-:-:S08]  /*0d30*/  DFMA R8, R4, -R8, 1 ;  /* 0x3ff000000408742b */ /* 0x000fd00000000808 */
[----:B------:R-:W-:Y:S02]  /*0d40*/  DFMA R10, R8, R10, 0.5 ;  /* 0x3fe00000080a742b */ /* 0x000fe4000000000a */
[----:B------:R-:W-:-:S08]  /*0d50*/  DMUL R8, R6, R8 ;  /* 0x0000000806087228 */ /* 0x000fd00000000000 */
[----:B------:R-:W-:-:S08]  /*0d60*/  DFMA R8, R10, R8, R6 ;  /* 0x000000080a08722b */ /* 0x000fd00000000006 */
[----:B------:R-:W-:Y:S02]  /*0d70*/  DMUL R6, R4, R8 ;  /* 0x0000000804067228 */ /* 0x000fe40000000000 */
[----:B------:R-:W-:-:S06]  /*0d80*/  VIADD R9, R9, 0xfff00000 ;  /* 0xfff0000009097836 */ /* 0x000fcc0000000000 */
[----:B------:R-:W-:-:S08]  /*0d90*/  DFMA R10, R6, -R6, R4 ;  /* 0x80000006060a722b */ /* 0x000fd00000000004 */
[----:B------:R-:W-:-:S10]  /*0da0*/  DFMA R6, R8, R10, R6 ;  /* 0x0000000a0806722b */ /* 0x000fd40000000006 */
[----:B------:R-:W-:Y:S01]  /*0db0*/  IADD3 R7, PT, PT, R7, -0x3500000, RZ ;  /* 0xfcb0000007077810 */ /* 0x000fe20007ffe0ff */
[----:B------:R-:W-:Y:S06]  /*0dc0*/  BRA `(.L_x_69) ;  /* 0x0000000000047947 */ /* 0x000fec0003800000 */
.L_x_70:
[----:B------:R-:W-:-:S11]  /*0dd0*/  DADD R6, R4, R4 ;  /* 0x0000000004067229 */ /* 0x000fd60000000004 */
.L_x_69:
[----:B------:R-:W-:Y:S05]  /*0de0*/  BSYNC.RECONVERGENT B1 ;  /* 0x0000000000017941 */ /* 0x000fea0003800200 */
.L_x_67:
[----:B------:R-:W-:Y:S02]  /*0df0*/  HFMA2 R5, -RZ, RZ, 0, 0 ;  /* 0x00000000ff057431 */ /* 0x000fe400000001ff */
[----:B------:R-:W-:Y:S01]  /*0e00*/  IMAD.MOV.U32 R4, RZ, RZ, R0 ;  /* 0x000000ffff047224 */ /* 0x000fe200078e0000 */
[----:B------:R-:W-:Y:S01]  /*0e10*/  MOV R17, R7 ;  /* 0x0000000700117202 */ /* 0x000fe20000000f00 */
[----:B------:R-:W-:Y:S02]  /*0e20*/  IMAD.MOV.U32 R16, RZ, RZ, R6 ;  /* 0x000000ffff107224 */ /* 0x000fe400078e0006 */
[----:B------:R-:W-:Y:S05]  /*0e30*/  RET.REL.NODEC R4 `(_Z6krnl_4PfS_S_S_S_S_S_S_S_S_iiiiif) ;  /* 0xfffffff004707950 */ /* 0x000fea0003c3ffff */
        .weak           $__internal_5_$__cuda_sm3x_div_rn_noftz_f32_slowpath
        .type           $__internal_5_$__cuda_sm3x_div_rn_noftz_f32_slowpath,@function
        .size           $__internal_5_$__cuda_sm3x_div_rn_noftz_f32_slowpath,(.L_x_114 - $__internal_5_$__cuda_sm3x_div_rn_noftz_f32_slowpath)
$__internal_5_$__cuda_sm3x_div_rn_noftz_f32_slowpath:
[----:B------:R-:W-:Y:S01]  /*0e40*/  SHF.R.U32.HI R6, RZ, 0x17, R3 ;  /* 0x00000017ff067819 */ /* 0x000fe20000011603 */
[----:B------:R-:W-:Y:S01]  /*0e50*/  BSSY.RECONVERGENT B1, `(.L_x_71) ;  /* 0x0000062000017945 */ /* 0x000fe20003800200 */
[----:B------:R-:W-:Y:S02]  /*0e60*/  SHF.R.U32.HI R5, RZ, 0x17, R0 ;  /* 0x00000017ff057819 */ /* 0x000fe40000011600 */
[----:B------:R-:W-:Y:S02]  /*0e70*/  LOP3.LUT R10, R6, 0xff, RZ, 0xc0, !PT ;  /* 0x000000ff060a7812 */ /* 0x000fe400078ec0ff */
[----:B------:R-:W-:-:S03]  /*0e80*/  LOP3.LUT R8, R5, 0xff, RZ, 0xc0, !PT ;  /* 0x000000ff05087812 */ /* 0x000fc600078ec0ff */
[----:B------:R-:W-:Y:S01]  /*0e90*/  VIADD R7, R10, 0xffffffff ;  /* 0xffffffff0a077836 */ /* 0x000fe20000000000 */
[----:B------:R-:W-:-:S04]  /*0ea0*/  IADD3 R6, PT, PT, R8, -0x1, RZ ;  /* 0xffffffff08067810 */ /* 0x000fc80007ffe0ff */
        /* <DEDUP_REMOVED lines=10> */
[C---:B------:R-:W-:Y:S02]  /*0f50*/  FSETP.NEU.FTZ.AND P3, PT, |R0|.reuse, +INF , PT ;  /* 0x7f8000000000780b */ /* 0x040fe40003f7d200 */
        /* <DEDUP_REMOVED lines=11> */
[----:B------:R-:W-:Y:S01]  /*1010*/  @P0 MOV R5, RZ ;  /* 0x000000ff00050202 */ /* 0x000fe20000000f00 */
[----:B------:R-:W-:Y:S02]  /*1020*/  @!P0 IMAD.MOV.U32 R5, RZ, RZ, -0x40 ;  /* 0xffffffc0ff058424 */ /* 0x000fe400078e00ff */
[----:B------:R-:W-:Y:S01]  /*1030*/  @!P0 FFMA R0, R0, 1.84467440737095516160e+19, RZ ;  /* 0x5f80000000008823 */ /* 0x000fe200000000ff */
[----:B------:R-:W-:Y:S02]  /*1040*/  @!P1 FFMA R3, R3, 1.84467440737095516160e+19, RZ ;  /* 0x5f80000003039823 */ /* 0x000fe400000000ff */
[----:B------:R-:W-:-:S07]  /*1050*/  @!P1 IADD3 R5, PT, PT, R5, 0x40, RZ ;  /* 0x0000004005059810 */ /* 0x000fce0007ffe0ff */
.L_x_72:
[----:B------:R-:W-:Y:S01]  /*1060*/  LEA R6, R10, 0xc0800000, 0x17 ;  /* 0xc08000000a067811 */ /* 0x000fe200078eb8ff */
[----:B------:R-:W-:Y:S04]  /*1070*/  BSSY.RECONVERGENT B2, `(.L_x_77) ;  /* 0x0000036000027945 */ /* 0x000fe80003800200 */
[----:B------:R-:W-:Y:S01]  /*1080*/  IMAD.IADD R6, R3, 0x1, -R6 ;  /* 0x0000000103067824 */ /* 0x000fe200078e0a06 */
[----:B------:R-:W-:-:S03]  /*1090*/  IADD3 R3, PT, PT, R8, -0x7f, RZ ;  /* 0xffffff8108037810 */ /* 0x000fc60007ffe0ff */
        /* <DEDUP_REMOVED lines=26> */
[CCC-:B------:R-:W-:Y:S01]  /*1240*/  FFMA.RM R6, R12.reuse, R8.reuse, R7.reuse ;  /* 0x000000080c067223 */ /* 0x1c0fe20000004007 */
        /* <DEDUP_REMOVED lines=20> */
.L_x_79:
[----:B------:R-:W-:-:S04]  /*1390*/  LOP3.LUT R0, R0, 0x80000000, RZ, 0xc0, !PT ;  /* 0x8000000000007812 */ /* 0x000fc800078ec0ff */
[----:B------:R-:W-:Y:S01]  /*13a0*/  LOP3.LUT R0, R0, 0x7f800000, RZ, 0xfc, !PT ;  /* 0x7f80000000007812 */ /* 0x000fe200078efcff */
[----:B------:R-:W-:Y:S06]  /*13b0*/  BRA `(.L_x_80) ;  /* 0x0000000000047947 */ /* 0x000fec0003800000 */
.L_x_78:
[----:B------:R-:W-:-:S07]  /*13c0*/  IMAD R0, R6, 0x800000, R0 ;  /* 0x0080000006007824 */ /* 0x000fce00078e0200 */
.L_x_80:
[----:B------:R-:W-:Y:S05]  /*13d0*/  BSYNC.RECONVERGENT B2 ;  /* 0x0000000000027941 */ /* 0x000fea0003800200 */
.L_x_77:
[----:B------:R-:W-:Y:S05]  /*13e0*/  BRA `(.L_x_81) ;  /* 0x0000000000207947 */ /* 0x000fea0003800000 */
.L_x_76:
[----:B------:R-:W-:-:S04]  /*13f0*/  LOP3.LUT R0, R3, 0x80000000, R0, 0x48, !PT ;  /* 0x8000000003007812 */ /* 0x000fc800078e4800 */
[----:B------:R-:W-:Y:S01]  /*1400*/  LOP3.LUT R0, R0, 0x7f800000, RZ, 0xfc, !PT ;  /* 0x7f80000000007812 */ /* 0x000fe200078efcff */
[----:B------:R-:W-:Y:S06]  /*1410*/  BRA `(.L_x_81) ;  /* 0x0000000000147947 */ /* 0x000fec0003800000 */
.L_x_75:
[----:B------:R-:W-:Y:S01]  /*1420*/  LOP3.LUT R0, R3, 0x80000000, R0, 0x48, !PT ;  /* 0x8000000003007812 */ /* 0x000fe200078e4800 */
[----:B------:R-:W-:Y:S06]  /*1430*/  BRA `(.L_x_81) ;  /* 0x00000000000c7947 */ /* 0x000fec0003800000 */
.L_x_74:
[----:B------:R-:W0:Y:S01]  /*1440*/  MUFU.RSQ R0, -QNAN ;  /* 0xffc0000000007908 */ /* 0x000e220000001400 */
[----:B------:R-:W-:Y:S05]  /*1450*/  BRA `(.L_x_81) ;  /* 0x0000000000047947 */ /* 0x000fea0003800000 */
.L_x_73:
[----:B------:R-:W-:-:S07]  /*1460*/  FADD.FTZ R0, R0, R3 ;  /* 0x0000000300007221 */ /* 0x000fce0000010000 */
.L_x_81:
[----:B------:R-:W-:Y:S05]  /*1470*/  BSYNC.RECONVERGENT B1 ;  /* 0x0000000000017941 */ /* 0x000fea0003800200 */
.L_x_71:
[----:B------:R-:W-:-:S04]  /*1480*/  HFMA2 R5, -RZ, RZ, 0, 0 ;  /* 0x00000000ff057431 */ /* 0x000fc800000001ff */
[----:B0-----:R-:W-:Y:S05]  /*1490*/  RET.REL.NODEC R4 `(_Z6krnl_4PfS_S_S_S_S_S_S_S_S_iiiiif) ;  /* 0xffffffe804d87950 */ /* 0x001fea0003c3ffff */
.L_x_82:
        /* <DEDUP_REMOVED lines=14> */
.L_x_114:


//--------------------- .text._Z6krnl_zPfS_S_S_fiiiiif --------------------------
	.section	.text._Z6krnl_zPfS_S_S_fiiiiif,"ax",@progbits
	.align	128
.text._Z6krnl_zPfS_S_S_fiiiiif:
        .type           _Z6krnl_zPfS_S_S_fiiiiif,@function
        .size           _Z6krnl_zPfS_S_S_fiiiiif,(.L_x_117 - _Z6krnl_zPfS_S_S_fiiiiif)
        .other          _Z6krnl_zPfS_S_S_fiiiiif,@"STO_CUDA_ENTRY STV_DEFAULT"
_Z6krnl_zPfS_S_S_fiiiiif:
        /* <DEDUP_REMOVED lines=25> */
[----:B----4-:R-:W-:Y:S01]  /*0190*/  IMAD R0, R4, UR4, R5 ;  /* 0x0000000404007c24 */ /* 0x010fe2000f8e0205 */
[----:B---3--:R-:W-:Y:S02]  /*01a0*/  UIADD3 UR4, UPT, UPT, UR9, -0x1, URZ ;  /* 0xffffffff09047890 */ /* 0x008fe4000fffe0ff */
[----:B------:R-:W-:Y:S01]  /*01b0*/  ISETP.GE.AND P0, PT, R2, UR7, PT ;  /* 0x0000000702007c0c */ /* 0x000fe2000bf06270 */
[----:B0-----:R-:W-:-:S03]  /*01c0*/  IMAD R3, R3, UR5, R6 ;  /* 0x0000000503037c24 */ /* 0x001fc6000f8e0206 */
        /* <DEDUP_REMOVED lines=17> */
[----:B------:R-:W-:Y:S01]  /*02e0*/  IMAD R15, R2, UR4, R3 ;  /* 0x00000004020f7c24 */ /* 0x000fe2000f8e0203 */
[----:B------:R-:W0:Y:S01]  /*02f0*/  LDCU UR4, c[0x0][0x3a0] ;  /* 0x00007400ff0477ac */ /* 0x000e220008000800 */
[----:B------:R-:W5:Y:S02]  /*0300*/  LDC.64 R2, c[0x0][0x390] ;  /* 0x0000e400ff027b82 */ /* 0x000f640000000a00 */
[C---:B-1----:R-:W-:Y:S01]  /*0310*/  IMAD.WIDE R4, R15.reuse, 0x4, R6 ;  /* 0x000000040f047825 */ /* 0x042fe200078e0206 */
[----:B------:R-:W-:-:S05]  /*0320*/  IADD3 R17, PT, PT, R15, -UR9, RZ ;  /* 0x800000090f117c10 */ /* 0x000fca000fffe0ff */
[----:B------:R-:W-:Y:S01]  /*0330*/  IMAD.WIDE R6, R17, 0x4, R6 ;  /* 0x0000000411067825 */ /* 0x000fe200078e0206 */
[----:B--2---:R-:W2:Y:S05]  /*0340*/  LDG.E R4, desc[UR6][R4.64] ;  /* 0x0000000604047981 */ /* 0x004eaa000c1e1900 */
[----:B------:R-:W2:Y:S01]  /*0350*/  LDG.E R7, desc[UR6][R6.64] ;  /* 0x0000000606077981 */ /* 0x000ea2000c1e1900 */
[----:B---3--:R-:W-:-:S05]  /*0360*/  IMAD.WIDE R8, R15, 0x4, R8 ;  /* 0x000000040f087825 */ /* 0x008fca00078e0208 */
[----:B------:R-:W3:Y:S01]  /*0370*/  LDG.E R11, desc[UR6][R8.64] ;  /* 0x00000006080b7981 */ /* 0x000ee2000c1e1900 */
[----:B-----5:R-:W-:-:S04]  /*0380*/  IMAD.WIDE R2, R15, 0x4, R2 ;  /* 0x000000040f027825 */ /* 0x020fc800078e0202 */
[----:B--2---:R-:W-:Y:S01]  /*0390*/  FADD.RZ R0, R4, -R7 ;  /* 0x8000000704007221 */ /* 0x004fe2000000c000 */
[----:B----4-:R-:W-:-:S04]  /*03a0*/  IMAD.WIDE R4, R17, 0x4, R12 ;  /* 0x0000000411047825 */ /* 0x010fc800078e020c */
[----:B0-----:R-:W-:-:S04]  /*03b0*/  FMUL.RZ R0, R0, UR4 ;  /* 0x0000000400007c20 */ /* 0x001fc8000840c000 */
[----:B---3--:R-:W-:Y:S01]  /*03c0*/  FADD.RZ R19, R0, R11 ;  /* 0x0000000b00137221 */ /* 0x008fe2000000c000 */
[----:B------:R-:W-:-:S04]  /*03d0*/  IMAD.WIDE R10, R15, 0x4, R12 ;  /* 0x000000040f0a7825 */ /* 0x000fc800078e020c */
[----:B------:R-:W-:Y:S04]  /*03e0*/  STG.E desc[UR6][R8.64], R19 ;  /* 0x0000001308007986 */ /* 0x000fe8000c101906 */
[----:B------:R-:W2:Y:S04]  /*03f0*/  LDG.E R10, desc[UR6][R10.64] ;  /* 0x000000060a0a7981 */ /* 0x000ea8000c1e1900 */
[----:B------:R-:W2:Y:S04]  /*0400*/  LDG.E R5, desc[UR6][R4.64] ;  /* 0x0000000604057981 */ /* 0x000ea8000c1e1900 */
[----:B------:R-:W3:Y:S01]  /*0410*/  LDG.E R7, desc[UR6][R2.64] ;  /* 0x0000000602077981 */ /* 0x000ee2000c1e1900 */
[----:B--2---:R-:W-:-:S04]  /*0420*/  FADD.RZ R0, R10, -R5 ;  /* 0x800000050a007221 */ /* 0x004fc8000000c000 */
[----:B------:R-:W-:-:S04]  /*0430*/  FMUL.RZ R0, R0, UR4 ;  /* 0x0000000400007c20 */ /* 0x000fc8000840c000 */
[----:B---3--:R-:W-:-:S05]  /*0440*/  FADD.RZ R7, R0, R7 ;  /* 0x0000000700077221 */ /* 0x008fca000000c000 */
[----:B------:R-:W-:Y:S01]  /*0450*/  STG.E desc[UR6][R2.64], R7 ;  /* 0x0000000702007986 */ /* 0x000fe2000c101906 */
[----:B------:R-:W-:Y:S05]  /*0460*/  EXIT ;  /* 0x000000000000794d */ /* 0x000fea0003800000 */
.L_x_83:
        /* <DEDUP_REMOVED lines=9> */
.L_x_117:


//--------------------- .text._Z6krnl_3PfS_S_S_fiiiiif --------------------------
	.section	.text._Z6krnl_3PfS_S_S_fiiiiif,"ax",@progbits
	.align	128
.text._Z6krnl_3PfS_S_S_fiiiiif:
        .type           _Z6krnl_3PfS_S_S_fiiiiif,@function
        .size           _Z6krnl_3PfS_S_S_fiiiiif,(.L_x_118 - _Z6krnl_3PfS_S_S_fiiiiif)
        .other          _Z6krnl_3PfS_S_S_fiiiiif,@"STO_CUDA_ENTRY STV_DEFAULT"
_Z6krnl_3PfS_S_S_fiiiiif:
[----:B------:R-:W-:Y:S08]  /*0000*/  LDC R1, c[0x0][0x37c] ;  /* 0x0000df00ff017b82 */ /* 0x000ff00000000800 */
[----:B------:R-:W0:Y:S01]  /*0010*/  S2UR UR5, SR_CTAID.Y ;  /* 0x00000000000579c3 */ /* 0x000e220000002600 */
[----:B------:R-:W1:Y:S01]  /*0020*/  LDCU UR4, c[0x0][0x3b8] ;  /* 0x00007700ff0477ac */ /* 0x000e620008000800 */
[----:B------:R-:W2:Y:S01]  /*0030*/  S2R R5, SR_TID.Y ;  /* 0x0000000000057919 */ /* 0x000ea20000002200 */
[----:B------:R-:W3:Y:S01]  /*0040*/  LDCU.64 UR8, c[0x0][0x3a8] ;  /* 0x00007500ff0877ac */ /* 0x000ee20008000a00 */
[----:B------:R-:W4:Y:S04]  /*0050*/  S2R R4, SR_TID.X ;  /* 0x0000000000047919 */ /* 0x000f280000002100 */
[----:B------:R-:W5:Y:S01]  /*0060*/  LDC R9, c[0x0][0x3b4] ;  /* 0x0000ed00ff097b82 */ /* 0x000f620000000800 */
[----:B------:R-:W4:Y:S01]  /*0070*/  LDCU UR10, c[0x0][0x3a4] ;  /* 0x00007480ff0a77ac */ /* 0x000f220008000800 */
[----:B------:R-:W4:Y:S06]  /*0080*/  S2R R7, SR_TID.Z ;  /* 0x0000000000077919 */ /* 0x000f2c0000002300 */
[----:B------:R-:W4:Y:S01]  /*0090*/  LDC R3, c[0x0][0x360] ;  /* 0x0000d800ff037b82 */ /* 0x000f220000000800 */
[----:B------:R-:W2:Y:S01]  /*00a0*/  LDCU UR6, c[0x0][0x364] ;  /* 0x00006c80ff0677ac */ /* 0x000ea20008000800 */
[----:B------:R-:W4:Y:S01]  /*00b0*/  LDCU UR7, c[0x0][0x368] ;  /* 0x00006d00ff0777ac */ /* 0x000f220008000800 */
        /* <DEDUP_REMOVED lines=8> */
[----:B---3--:R-:W-:Y:S02]  /*0140*/  UIADD3 UR5, UPT, UPT, UR8, -0x1, URZ ;  /* 0xffffffff08057890 */ /* 0x008fe4000fffe0ff */
[----:B------:R-:W-:Y:S02]  /*0150*/  USHF.R.S32.HI UR4, URZ, 0x8, UR4 ;  /* 0x00000008ff047899 */ /* 0x000fe40008011404 */
[----:B------:R-:W-:-:S04]  /*0160*/  SHF.L.U32 R2, R2, 0x8, RZ ;  /* 0x0000000802027819 */ /* 0x000fc800000006ff */
[----:B------:R-:W-:-:S05]  /*0170*/  SHF.R.S32.HI R2, RZ, 0x8, R2 ;  /* 0x00000008ff027819 */ /* 0x000fca0000011402 */
[----:B--2---:R-:W-:Y:S01]  /*0180*/  IMAD R6, R2, UR6, R5 ;  /* 0x0000000602067c24 */ /* 0x004fe2000f8e0205 */
[----:B------:R-:W-:Y:S01]  /*0190*/  SHF.R.S32.HI R2, RZ, 0x8, R0 ;  /* 0x00000008ff027819 */ /* 0x000fe20000011400 */
[----:B----4-:R-:W-:-:S03]  /*01a0*/  IMAD R0, R3, UR4, R4 ;  /* 0x0000000403007c24 */ /* 0x010fc6000f8e0204 */
[----:B------:R-:W-:Y:S01]  /*01b0*/  ISETP.GE.AND P0, PT, R6, UR10, PT ;  /* 0x0000000a06007c0c */ /* 0x000fe2000bf06270 */
[----:B------:R-:W-:-:S03]  /*01c0*/  IMAD R7, R2, UR7, R7 ;  /* 0x0000000702077c24 */ /* 0x000fc6000f8e0207 */
        /* <DEDUP_REMOVED lines=20> */
[----:B-1----:R-:W-:-:S04]  /*0310*/  IMAD.WIDE R2, R11, 0x4, R2 ;  /* 0x000000040b027825 */ /* 0x002fc800078e0202 */
[C---:B---3--:R-:W-:Y:S01]  /*0320*/  IMAD.WIDE R4, R11.reuse, 0x4, R4 ;  /* 0x000000040b047825 */ /* 0x048fe200078e0204 */
[----:B--2---:R-:W2:Y:S04]  /*0330*/  LDG.E R0, desc[UR6][R2.64+0x4] ;  /* 0x0000040602007981 */ /* 0x004ea8000c1e1900 */
[----:B------:R-:W2:Y:S04]  /*0340*/  LDG.E R13, desc[UR6][R2.64] ;  /* 0x00000006020d7981 */ /* 0x000ea8000c1e1900 */
[----:B------:R-:W0:Y:S01]  /*0350*/  LDG.E R15, desc[UR6][R4.64+0x4] ;  /* 0x00000406040f7981 */ /* 0x000e22000c1e1900 */
[----:B----4-:R-:W-:-:S04]  /*0360*/  IMAD.WIDE R8, R11, 0x4, R8 ;  /* 0x000000040b087825 */ /* 0x010fc800078e0208 */
[----:B-----5:R-:W-:-:S04]  /*0370*/  IMAD.WIDE R6, R11, 0x4, R6 ;  /* 0x000000040b067825 */ /* 0x020fc800078e0206 */
[----:B--2---:R-:W-:-:S04]  /*0380*/  FADD R0, R0, -R13 ;  /* 0x8000000d00007221 */ /* 0x004fc80000000000 */
[----:B0-----:R-:W-:-:S05]  /*0390*/  FFMA R15, R0, UR4, R15 ;  /* 0x00000004000f7c23 */ /* 0x001fca000800000f */
[----:B------:R-:W-:Y:S04]  /*03a0*/  STG.E desc[UR6][R4.64+0x4], R15 ;  /* 0x0000040f04007986 */ /* 0x000fe8000c101906 */
[----:B------:R-:W2:Y:S04]  /*03b0*/  LDG.E R0, desc[UR6][R6.64+0x4] ;  /* 0x0000040606007981 */ /* 0x000ea8000c1e1900 */
[----:B------:R-:W2:Y:S04]  /*03c0*/  LDG.E R3, desc[UR6][R6.64] ;  /* 0x0000000606037981 */ /* 0x000ea8000c1e1900 */
[----:B------:R-:W3:Y:S01]  /*03d0*/  LDG.E R11, desc[UR6][R8.64+0x4] ;  /* 0x00000406080b7981 */ /* 0x000ee2000c1e1900 */
[----:B--2---:R-:W-:-:S04]  /*03e0*/  FADD R0, R0, -R3 ;  /* 0x8000000300007221 */ /* 0x004fc80000000000 */
[----:B---3--:R-:W-:-:S05]  /*03f0*/  FFMA R11, R0, UR4, R11 ;  /* 0x00000004000b7c23 */ /* 0x008fca000800000b */
[----:B------:R-:W-:Y:S01]  /*0400*/  STG.E desc[UR6][R8.64+0x4], R11 ;  /* 0x0000040b08007986 */ /* 0x000fe2000c101906 */
[----:B------:R-:W-:Y:S05]  /*0410*/  EXIT ;  /* 0x000000000000794d */ /* 0x000fea0003800000 */
.L_x_84:
        /* <DEDUP_REMOVED lines=14> */
.L_x_118:


//--------------------- .text._Z6krnl_2PfS_S_S_fiiiiif --------------------------
	.section	.text._Z6krnl_2PfS_S_S_fiiiiif,"ax",@progbits
	.align	128
.text._Z6krnl_2PfS_S_S_fiiiiif:
        .type           _Z6krnl_2PfS_S_S_fiiiiif,@function
        .size           _Z6krnl_2PfS_S_S_fiiiiif,(.L_x_119 - _Z6krnl_2PfS_S_S_fiiiiif)
        .other          _Z6krnl_2PfS_S_S_fiiiiif,@"STO_CUDA_ENTRY STV_DEFAULT"
_Z6krnl_2PfS_S_S_fiiiiif:
[----:B------:R-:W-:Y:S08]  /*0000*/  LDC R1, c[0x0][0x37c] ;  /* 0x0000df00ff017b82 */ /* 0x000ff00000000800 */
[----:B------:R-:W0:Y:S01]  /*0010*/  S2UR UR6, SR_CTAID.Y ;  /* 0x00000000000679c3 */ /* 0x000e220000002600 */
[----:B------:R-:W1:Y:S01]  /*0020*/  LDCU UR4, c[0x0][0x3b8] ;  /* 0x00007700ff0477ac */ /* 0x000e620008000800 */
[----:B------:R-:W2:Y:S01]  /*0030*/  S2R R3, SR_TID.Y ;  /* 0x0000000000037919 */ /* 0x000ea20000002200 */
[----:B------:R-:W3:Y:S01]  /*0040*/  LDCU UR5, c[0x0][0x3a4] ;  /* 0x00007480ff0577ac */ /* 0x000ee20008000800 */
[----:B------:R-:W4:Y:S04]  /*0050*/  S2R R5, SR_TID.X ;  /* 0x0000000000057919 */ /* 0x000f280000002100 */
[----:B------:R-:W5:Y:S01]  /*0060*/  LDC R7, c[0x0][0x3b4] ;  /* 0x0000ed00ff077b82 */ /* 0x000f620000000800 */
[----:B------:R-:W4:Y:S01]  /*0070*/  LDCU.64 UR8, c[0x0][0x3a8] ;  /* 0x00007500ff0877ac */ /* 0x000f220008000a00 */
[----:B------:R-:W4:Y:S06]  /*0080*/  S2R R6, SR_TID.Z ;  /* 0x0000000000067919 */ /* 0x000f2c0000002300 */
[----:B------:R-:W4:Y:S01]  /*0090*/  LDC R4, c[0x0][0x360] ;  /* 0x0000d800ff047b82 */ /* 0x000f220000000800 */
[----:B------:R-:W2:Y:S01]  /*00a0*/  LDCU UR7, c[0x0][0x364] ;  /* 0x00006c80ff0777ac */ /* 0x000ea20008000800 */
[----:B---3--:R-:W-:Y:S01]  /*00b0*/  UIADD3 UR5, UPT, UPT, UR5, -0x1, URZ ;  /* 0xffffffff05057890 */ /* 0x008fe2000fffe0ff */
        /* <DEDUP_REMOVED lines=15> */
[----:B------:R-:W-:Y:S01]  /*01b0*/  ISETP.GE.AND P0, PT, R2, UR5, PT ;  /* 0x0000000502007c0c */ /* 0x000fe2000bf06270 */
[----:B0-----:R-:W-:-:S03]  /*01c0*/  IMAD R3, R3, UR6, R6 ;  /* 0x0000000603037c24 */ /* 0x001fc6000f8e0206 */
[----:B------:R-:W-:-:S04]  /*01d0*/  ISETP.GE.OR P0, PT, R0, UR8, P0 ;  /* 0x0000000800007c0c */ /* 0x000fc80008706670 */
[----:B------:R-:W-:-:S13]  /*01e0*/  ISETP.GE.OR P0, PT, R3, UR9, P0 ;  /* 0x0000000903007c0c */ /* 0x000fda0008706670 */
[----:B------:R-:W-:Y:S05]  /*01f0*/  @P0 EXIT ;  /* 0x000000000000094d */ /* 0x000fea0003800000 */
[----:B------:R-:W0:Y:S01]  /*0200*/  LDCU UR5, c[0x0][0x3b0] ;  /* 0x00007600ff0577ac */ /* 0x000e220008000800 */
[----:B------:R-:W1:Y:S01]  /*0210*/  LDC.64 R4, c[0x0][0x388] ;  /* 0x0000e200ff047b82 */ /* 0x000e620000000a00 */
[----:B------:R-:W-:Y:S01]  /*0220*/  SHF.L.U32 R3, R3, 0x8, RZ ;  /* 0x0000000803037819 */ /* 0x000fe200000006ff */
[----:B------:R-:W-:Y:S01]  /*0230*/  USHF.L.U32 UR4, UR8, 0x8, URZ ;  /* 0x0000000808047899 */ /* 0x000fe200080006ff */
[----:B------:R-:W-:Y:S01]  /*0240*/  LEA R2, R2, 0x100, 0x8 ;  /* 0x0000010002027811 */ /* 0x000fe200078e40ff */
        /* <DEDUP_REMOVED lines=10> */
[----:B------:R-:W-:Y:S01]  /*02f0*/  IMAD R15, R2, UR4, R3 ;  /* 0x00000004020f7c24 */ /* 0x000fe2000f8e0203 */
[----:B------:R-:W5:Y:S03]  /*0300*/  LDCU UR4, c[0x0][0x3a0] ;  /* 0x00007400ff0477ac */ /* 0x000f660008000800 */
[C---:B-1----:R-:W-:Y:S01]  /*0310*/  IMAD.WIDE R2, R15.reuse, 0x4, R4 ;  /* 0x000000040f027825 */ /* 0x042fe200078e0204 */
[----:B------:R-:W-:-:S03]  /*0320*/  IADD3 R17, PT, PT, R15, -UR8, RZ ;  /* 0x800000080f117c10 */ /* 0x000fc6000fffe0ff */
[----:B---3--:R-:W-:Y:S02]  /*0330*/  IMAD.WIDE R6, R15, 0x4, R6 ;  /* 0x000000040f067825 */ /* 0x008fe400078e0206 */
[----:B--2---:R-:W2:Y:S02]  /*0340*/  LDG.E R2, desc[UR6][R2.64] ;  /* 0x0000000602027981 */ /* 0x004ea4000c1e1900 */
[----:B------:R-:W-:Y:S02]  /*0350*/  IMAD.WIDE R4, R17, 0x4, R4 ;  /* 0x0000000411047825 */ /* 0x000fe400078e0204 */
[----:B------:R-:W5:Y:S04]  /*0360*/  LDG.E R9, desc[UR6][R6.64] ;  /* 0x0000000606097981 */ /* 0x000f68000c1e1900 */
[----:B------:R-:W2:Y:S02]  /*0370*/  LDG.E R5, desc[UR6][R4.64] ;  /* 0x0000000604057981 */ /* 0x000ea4000c1e1900 */
[----:B--2---:R-:W-:-:S04]  /*0380*/  FADD R0, R2, -R5 ;  /* 0x8000000502007221 */ /* 0x004fc80000000000 */
[----:B-----5:R-:W-:Y:S01]  /*0390*/  FFMA R19, R0, UR4, R9 ;  /* 0x0000000400137c23 */ /* 0x020fe20008000009 */
[----:B----4-:R-:W-:-:S04]  /*03a0*/  IMAD.WIDE R8, R15, 0x4, R10 ;  /* 0x000000040f087825 */ /* 0x010fc800078e020a */
[----:B------:R-:W-:Y:S01]  /*03b0*/  IMAD.WIDE R10, R17, 0x4, R10 ;  /* 0x00000004110a7825 */ /* 0x000fe200078e020a */
[----:B------:R-:W-:Y:S03]  /*03c0*/  STG.E desc[UR6][R6.64], R19 ;  /* 0x0000001306007986 */ /* 0x000fe6000c101906 */
[----:B0-----:R-:W-:Y:S01]  /*03d0*/  IMAD.WIDE R2, R15, 0x4, R12 ;  /* 0x000000040f027825 */ /* 0x001fe200078e020c */
[----:B------:R-:W2:Y:S04]  /*03e0*/  LDG.E R8, desc[UR6][R8.64] ;  /* 0x0000000608087981 */ /* 0x000ea8000c1e1900 */
[----:B------:R-:W2:Y:S04]  /*03f0*/  LDG.E R11, desc[UR6][R10.64] ;  /* 0x000000060a0b7981 */ /* 0x000ea8000c1e1900 */
[----:B------:R-:W3:Y:S01]  /*0400*/  LDG.E R5, desc[UR6][R2.64] ;  /* 0x0000000602057981 */ /* 0x000ee2000c1e1900 */
[----:B--2---:R-:W-:-:S04]  /*0410*/  FADD R0, R8, -R11 ;  /* 0x8000000b08007221 */ /* 0x004fc80000000000 */
[----:B---3--:R-:W-:-:S05]  /*0420*/  FFMA R5, R0, UR4, R5 ;  /* 0x0000000400057c23 */ /* 0x008fca0008000005 */
[----:B------:R-:W-:Y:S01]  /*0430*/  STG.E desc[UR6][R2.64], R5 ;  /* 0x0000000502007986 */ /* 0x000fe2000c101906 */
[----:B------:R-:W-:Y:S05]  /*0440*/  EXIT ;  /* 0x000000000000794d */ /* 0x000fea0003800000 */
.L_x_85:
        /* <DEDUP_REMOVED lines=11> */
.L_x_119:


//--------------------- .text._Z6krnl_1PfS_S_S_S_S_S_S_S_S_S_fiiiiif --------------------------
	.section	.text._Z6krnl_1PfS_S_S_S_S_S_S_S_S_S_fiiiiif,"ax",@progbits
	.align	128
.text._Z6krnl_1PfS_S_S_S_S_S_S_S_S_S_fiiiiif:
        .type           _Z6krnl_1PfS_S_S_S_S_S_S_S_S_S_fiiiiif,@function
        .size           _Z6krnl_1PfS_S_S_S_S_S_S_S_S_S_fiiiiif,(.L_x_120 - _Z6krnl_1PfS_S_S_S_S_S_S_S_S_S_fiiiiif)
        .other          _Z6krnl_1PfS_S_S_S_S_S_S_S_S_S_fiiiiif,@"STO_CUDA_ENTRY STV_DEFAULT"
_Z6krnl_1PfS_S_S_S_S_S_S_S_S_S_fiiiiif:
        /* <DEDUP_REMOVED lines=15> */
[----:B-1----:R-:W-:Y:S01]  /*00f0*/  IMAD.MOV R2, RZ, RZ, -R0 ;  /* 0x000000ffff027224 */ /* 0x002fe200078e0a00 */
[----:B------:R-:W-:-:S03]  /*0100*/  SHF.L.U32 R0, R0, 0x8, RZ ;  /* 0x0000000800007819 */ /* 0x000fc600000006ff */
        /* <DEDUP_REMOVED lines=17> */
[----:B------:R-:W-:Y:S01]  /*0220*/  USHF.L.U32 UR4, UR6, 0x8, URZ ;  /* 0x0000000806047899 */ /* 0x000fe200080006ff */
[----:B------:R-:W-:Y:S01]  /*0230*/  IMAD.SHL.U32 R2, R2, 0x100, RZ ;  /* 0x0000010002027824 */ /* 0x000fe200078e00ff */
[----:B------:R-:W2:Y:S02]  /*0240*/  LDCU.64 UR6, c[0x0][0x358] ;  /* 0x00006b00ff0677ac */ /* 0x000ea40008000a00 */
[----:B------:R-:W-:Y:S02]  /*0250*/  SHF.R.S32.HI R3, RZ, 0x8, R3 ;  /* 0x00000008ff037819 */ /* 0x000fe40000011403 */
        /* <DEDUP_REMOVED lines=9> */
[----:B------:R-:W0:Y:S03]  /*02f0*/  LDC R17, c[0x0][0x3d8] ;  /* 0x0000f600ff117b82 */ /* 0x000e260000000800 */
[----:B-1----:R-:W-:-:S05]  /*0300*/  IMAD.WIDE R12, R3, 0x4, R12 ;  /* 0x00000004030c7825 */ /* 0x002fca00078e020c */
[----:B--2---:R-:W2:Y:S01]  /*0310*/  LDG.E R2, desc[UR6][R12.64] ;  /* 0x000000060c027981 */ /* 0x004ea2000c1e1900 */
[----:B---3--:R-:W-:-:S04]  /*0320*/  IMAD.WIDE R10, R3, 0x4, R10 ;  /* 0x00000004030a7825 */ /* 0x008fc800078e020a */
[C---:B----4-:R-:W-:Y:S02]  /*0330*/  IMAD.WIDE R8, R3.reuse, 0x4, R8 ;  /* 0x0000000403087825 */ /* 0x050fe400078e0208 */
[----:B------:R-:W3:Y:S02]  /*0340*/  LDG.E R10, desc[UR6][R10.64] ;  /* 0x000000060a0a7981 */ /* 0x000ee4000c1e1900 */
[----:B0-----:R-:W-:Y:S02]  /*0350*/  IMAD.WIDE R4, R3, 0x4, R4 ;  /* 0x0000000403047825 */ /* 0x001fe400078e0204 */
[----:B------:R0:W3:Y:S04]  /*0360*/  LDG.E R7, desc[UR6][R8.64] ;  /* 0x0000000608077981 */ /* 0x0000e8000c1e1900 */
[----:B------:R1:W5:Y:S01]  /*0370*/  LDG.E R6, desc[UR6][R4.64] ;  /* 0x0000000604067981 */ /* 0x000362000c1e1900 */
[----:B------:R-:W4:Y:S01]  /*0380*/  MUFU.RCP R14, R17 ;  /* 0x00000011000e7308 */ /* 0x000f220000001000 */
[----:B------:R-:W0:Y:S01]  /*0390*/  LDC R0, c[0x0][0x3d8] ;  /* 0x0000f600ff007b82 */ /* 0x000e220000000800 */
[----:B------:R-:W-:Y:S01]  /*03a0*/  BSSY.RECONVERGENT B0, `(.L_x_86) ;  /* 0x000000c000007945 */ /* 0x000fe20003800200 */
[----:B----4-:R-:W-:-:S04]  /*03b0*/  FFMA R15, R14, -R17, 1 ;  /* 0x3f8000000e0f7423 */ /* 0x010fc80000000811 */
[----:B------:R-:W-:Y:S01]  /*03c0*/  FFMA R15, R14, R15, R14 ;  /* 0x0000000f0e0f7223 */ /* 0x000fe2000000000e */
[----:B--2---:R-:W2:Y:S03]  /*03d0*/  FCHK P0, R2, R17 ;  /* 0x0000001102007302 */ /* 0x004ea60000000000 */
[----:B------:R-:W-:-:S04]  /*03e0*/  FFMA R12, R2, R15, RZ ;  /* 0x0000000f020c7223 */ /* 0x000fc800000000ff */
[----:B0-----:R-:W-:-:S04]  /*03f0*/  FFMA R8, R12, -R17, R2 ;  /* 0x800000110c087223 */ /* 0x001fc80000000002 */
[----:B------:R-:W-:Y:S01]  /*0400*/  FFMA R12, R15, R8, R12 ;  /* 0x000000080f0c7223 */ /* 0x000fe2000000000c */
[----:B---3--:R-:W-:Y:S01]  /*0410*/  FADD R7, R7, -R10 ;  /* 0x8000000a07077221 */ /* 0x008fe20000000000 */
[----:B-12---:R-:W-:Y:S06]  /*0420*/  @!P0 BRA `(.L_x_87) ;  /* 0x00000000000c8947 */ /* 0x006fec0003800000 */
[----:B------:R-:W-:-:S07]  /*0430*/  MOV R8, 0x450 ;  /* 0x0000045000087802 */ /* 0x000fce0000000f00 */
[----:B-----5:R-:W-:Y:S05]  /*0440*/  CALL.REL.NOINC `($__internal_6_$__cuda_sm3x_div_rn_noftz_f32_slowpath) ;  /* 0x0000000000b87944 */ /* 0x020fea0003c00000 */
[----:B------:R-:W-:-:S07]  /*0450*/  MOV R12, R2 ;  /* 0x00000002000c7202 */ /* 0x000fce0000000f00 */
.L_x_87:
[----:B------:R-:W-:Y:S05]  /*0460*/  BSYNC.RECONVERGENT B0 ;  /* 0x0000000000007941 */ /* 0x000fea0003800200 */
.L_x_86:
        /* <DEDUP_REMOVED lines=8> */
[----:B------:R-:W1:Y:S01]  /*04f0*/  LDC.64 R8, c[0x0][0x3a8] ;  /* 0x0000ea00ff087b82 */ /* 0x000e620000000a00 */
[----:B--2---:R-:W-:-:S07]  /*0500*/  IMAD.WIDE R14, R3, 0x4, R14 ;  /* 0x00000004030e7825 */ /* 0x004fce00078e020e */
[----:B------:R-:W2:Y:S01]  /*0510*/  LDC.64 R12, c[0x0][0x3c8] ;  /* 0x0000f200ff0c7b82 */ /* 0x000ea20000000a00 */
[----:B0-----:R-:W-:-:S07]  /*0520*/  IMAD.WIDE R10, R3, 0x4, R10 ;  /* 0x00000004030a7825 */ /* 0x001fce00078e020a */
[----:B------:R-:W0:Y:S01]  /*0530*/  LDC R18, c[0x0][0x3d8] ;  /* 0x0000f600ff127b82 */ /* 0x000e220000000800 */
[----:B-1----:R-:W-:-:S04]  /*0540*/  IMAD.WIDE R8, R3, 0x4, R8 ;  /* 0x0000000403087825 */ /* 0x002fc800078e0208 */
[----:B--2---:R-:W-:-:S04]  /*0550*/  IMAD.WIDE R12, R3, 0x4, R12 ;  /* 0x00000004030c7825 */ /* 0x004fc800078e020c */
[----:B---3--:R-:W-:-:S04]  /*0560*/  FADD R7, R7, R2 ;  /* 0x0000000207077221 */ /* 0x008fc80000000000 */
[----:B-----5:R-:W-:-:S05]  /*0570*/  FADD R7, R6, -R7 ;  /* 0x8000000706077221 */ /* 0x020fca0000000000 */
[----:B------:R1:W-:Y:S04]  /*0580*/  STG.E desc[UR6][R16.64], R7 ;  /* 0x0000000710007986 */ /* 0x0003e8000c101906 */
[----:B------:R-:W2:Y:S04]  /*0590*/  LDG.E R15, desc[UR6][R14.64] ;  /* 0x000000060e0f7981 */ /* 0x000ea8000c1e1900 */
[----:B------:R-:W3:Y:S04]  /*05a0*/  LDG.E R10, desc[UR6][R10.64] ;  /* 0x000000060a0a7981 */ /* 0x000ee8000c1e1900 */
[----:B------:R-:W3:Y:S04]  /*05b0*/  LDG.E R9, desc[UR6][R8.64] ;  /* 0x0000000608097981 */ /* 0x000ee8000c1e1900 */
[----:B------:R4:W5:Y:S01]  /*05c0*/  LDG.E R6, desc[UR6][R12.64] ;  /* 0x000000060c067981 */ /* 0x000962000c1e1900 */
[----:B0-----:R-:W0:Y:S01]  /*05d0*/  MUFU.RCP R19, R18 ;  /* 0x0000001200137308 */ /* 0x001e220000001000 */
[----:B------:R-:W-:Y:S01]  /*05e0*/  BSSY.RECONVERGENT B0, `(.L_x_88) ;  /* 0x000000c000007945 */ /* 0x000fe20003800200 */
[----:B0-----:R-:W-:-:S04]  /*05f0*/  FFMA R2, R19, -R18, 1 ;  /* 0x3f80000013027423 */ /* 0x001fc80000000812 */
[----:B------:R-:W-:Y:S02]  /*0600*/  FFMA R2, R19, R2, R19 ;  /* 0x0000000213027223 */ /* 0x000fe40000000013 */
[----:B--2---:R-:W0:Y:S02]  /*0610*/  FCHK P0, R15, R18 ;  /* 0x000000120f007302 */ /* 0x004e240000000000 */
[----:B------:R-:W-:-:S04]  /*0620*/  FFMA R14, R2, R15, RZ ;  /* 0x0000000f020e7223 */ /* 0x000fc800000000ff */
[----:B-1----:R-:W-:-:S04]  /*0630*/  FFMA R7, R14, -R18, R15 ;  /* 0x800000120e077223 */ /* 0x002fc8000000000f */
[----:B------:R-:W-:Y:S01]  /*0640*/  FFMA R2, R2, R7, R14 ;  /* 0x0000000702027223 */ /* 0x000fe2000000000e */
[----:B---3--:R-:W-:Y:S01]  /*0650*/  FADD R7, R10, -R9 ;  /* 0x800000090a077221 */ /* 0x008fe20000000000 */
[----:B0---4-:R-:W-:Y:S06]  /*0660*/  @!P0 BRA `(.L_x_89) ;  /* 0x00000000000c8947 */ /* 0x011fec0003800000 */
[----:B------:R-:W-:Y:S01]  /*0670*/  IMAD.MOV.U32 R2, RZ, RZ, R15 ;  /* 0x000000ffff027224 */ /* 0x000fe200078e000f */
[----:B------:R-:W-:-:S07]  /*0680*/  MOV R8, 0x6a0 ;  /* 0x000006a000087802 */ /* 0x000fce0000000f00 */
[----:B-----5:R-:W-:Y:S05]  /*0690*/  CALL.REL.NOINC `($__internal_6_$__cuda_sm3x_div_rn_noftz_f32_slowpath) ;  /* 0x0000000000247944 */ /* 0x020fea0003c00000 */
.L_x_89:
[----:B------:R-:W-:Y:S05]  /*06a0*/  BSYNC.RECONVERGENT B0 ;  /* 0x0000000000007941 */ /* 0x000fea0003800200 */
.L_x_88:
[----:B------:R-:W2:Y:S01]  /*06b0*/  LDG.E R5, desc[UR6][R4.64] ;  /* 0x0000000604057981 */ /* 0x000ea2000c1e1900 */
[----:B------:R-:W0:Y:S01]  /*06c0*/  LDC.64 R8, c[0x0][0x3c0] ;  /* 0x0000f000ff087b82 */ /* 0x000e220000000a00 */
[----:B------:R-:W-:-:S04]  /*06d0*/  FADD R2, R7, R2 ;  /* 0x0000000207027221 */ /* 0x000fc80000000000 */
[----:B--2---:R-:W-:Y:S01]  /*06e0*/  FADD R7, R2, -R5 ;  /* 0x8000000502077221 */ /* 0x004fe20000000000 */
[----:B0-----:R-:W-:-:S04]  /*06f0*/  IMAD.WIDE R2, R3, 0x4, R8 ;  /* 0x0000000403027825 */ /* 0x001fc800078e0208 */
[----:B-----5:R-:W-:-:S05]  /*0700*/  FADD R7, R6, -R7 ;  /* 0x8000000706077221 */ /* 0x020fca0000000000 */
[----:B------:R-:W-:Y:S01]  /*0710*/  STG.E desc[UR6][R2.64], R7 ;  /* 0x0000000702007986 */ /* 0x000fe2000c101906 */
[----:B------:R-:W-:Y:S05]  /*0720*/  EXIT ;  /* 0x000000000000794d */ /* 0x000fea0003800000 */
        .weak           $__internal_6_$__cuda_sm3x_div_rn_noftz_f32_slowpath
        .type           $__internal_6_$__cuda_sm3x_div_rn_noftz_f32_slowpath,@function
        .size           $__internal_6_$__cuda_sm3x_div_rn_noftz_f32_slowpath,(.L_x_120 - $__internal_6_$__cuda_sm3x_div_rn_noftz_f32_slowpath)
$__internal_6_$__cuda_sm3x_div_rn_noftz_f32_slowpath:
[----:B------:R-:W-:Y:S01]  /*0730*/  SHF.R.U32.HI R10, RZ, 0x17, R0 ;  /* 0x00000017ff0a7819 */ /* 0x000fe20000011600 */
[----:B------:R-:W-:Y:S01]  /*0740*/  BSSY.RECONVERGENT B1, `(.L_x_90) ;  /* 0x0000063000017945 */ /* 0x000fe20003800200 */
[----:B------:R-:W-:Y:S01]  /*0750*/  SHF.R.U32.HI R9, RZ, 0x17, R2 ;  /* 0x00000017ff097819 */ /* 0x000fe20000011602 */
[----:B------:R-:W-:Y:S01]  /*0760*/  IMAD.MOV.U32 R11, RZ, RZ, R0 ;  /* 0x000000ffff0b7224 */ /* 0x000fe200078e0000 */
        /* <DEDUP_REMOVED lines=31> */
.L_x_91:
        /* <DEDUP_REMOVED lines=51> */
.L_x_98:
[----:B------:R-:W-:-:S04]  /*0c90*/  LOP3.LUT R2, R2, 0x80000000, RZ, 0xc0, !PT ;  /* 0x8000000002027812 */ /* 0x000fc800078ec0ff */
[----:B------:R-:W-:Y:S01]  /*0ca0*/  LOP3.LUT R2, R2, 0x7f800000, RZ, 0xfc, !PT ;  /* 0x7f80000002027812 */ /* 0x000fe200078efcff */
[----:B------:R-:W-:Y:S06]  /*0cb0*/  BRA `(.L_x_99) ;  /* 0x0000000000047947 */ /* 0x000fec0003800000 */
.L_x_97:
[----:B------:R-:W-:-:S07]  /*0cc0*/  IMAD R2, R9, 0x800000, R2 ;  /* 0x0080000009027824 */ /* 0x000fce00078e0202 */
.L_x_99:
[----:B------:R-:W-:Y:S05]  /*0cd0*/  BSYNC.RECONVERGENT B2 ;  /* 0x0000000000027941 */ /* 0x000fea0003800200 */
.L_x_96:
[----:B------:R-:W-:Y:S05]  /*0ce0*/  BRA `(.L_x_100) ;  /* 0x0000000000207947 */ /* 0x000fea0003800000 */
.L_x_95:
[----:B------:R-:W-:-:S04]  /*0cf0*/  LOP3.LUT R2, R11, 0x80000000, R2, 0x48, !PT ;  /* 0x800000000b027812 */ /* 0x000fc800078e4802 */
[----:B------:R-:W-:Y:S01]  /*0d00*/  LOP3.LUT R2, R2, 0x7f800000, RZ, 0xfc, !PT ;  /* 0x7f80000002027812 */ /* 0x000fe200078efcff */
[----:B------:R-:W-:Y:S06]  /*0d10*/  BRA `(.L_x_100) ;  /* 0x0000000000147947 */ /* 0x000fec0003800000 */
.L_x_94:
[----:B------:R-:W-:Y:S01]  /*0d20*/  LOP3.LUT R2, R11, 0x80000000, R2, 0x48, !PT ;  /* 0x800000000b027812 */ /* 0x000fe200078e4802 */
[----:B------:R-:W-:Y:S06]  /*0d30*/  BRA `(.L_x_100) ;  /* 0x00000000000c7947 */ /* 0x000fec0003800000 */
.L_x_93:
[----:B------:R-:W0:Y:S01]  /*0d40*/  MUFU.RSQ R2, -QNAN ;  /* 0xffc0000000027908 */ /* 0x000e220000001400 */
[----:B------:R-:W-:Y:S05]  /*0d50*/  BRA `(.L_x_100) ;  /* 0x0000000000047947 */ /* 0x000fea0003800000 */
.L_x_92:
[----:B------:R-:W-:-:S07]  /*0d60*/  FADD.FTZ R2, R2, R0 ;  /* 0x0000000002027221 */ /* 0x000fce0000010000 */
.L_x_100:
[----:B------:R-:W-:Y:S05]  /*0d70*/  BSYNC.RECONVERGENT B1 ;  /* 0x0000000000017941 */ /* 0x000fea0003800200 */
.L_x_90:
[----:B------:R-:W-:-:S04]  /*0d80*/  HFMA2 R9, -RZ, RZ, 0, 0 ;  /* 0x00000000ff097431 */ /* 0x000fc800000001ff */
[----:B0-----:R-:W-:Y:S05]  /*0d90*/  RET.REL.NODEC R8 `(_Z6krnl_1PfS_S_S_S_S_S_S_S_S_S_fiiiiif) ;  /* 0xfffffff008987950 */ /* 0x001fea0003c3ffff */
.L_x_101:
        /* <DEDUP_REMOVED lines=14> */
.L_x_120:


//--------------------- .nv.shared.reserved.0     --------------------------
	.section	.nv.shared.reserved.0,"aw",@nobits
	.weak		__nv_reservedSMEM_offset_0_alias
	.size		__nv_reservedSMEM_offset_0_alias, 0, 64
	.other		__nv_reservedSMEM_offset_0_alias,@"STO_CUDA_RESERVED_SHARED STV_DEFAULT"
__nv_reservedSMEM_offset_0_alias:
	.zero		0
	.zero		64


//--------------------- .nv.constant0._Z7krnl_10PfS_S_S_S_S_S_S_S_S_fiiiiif --------------------------
	.section	.nv.constant0._Z7krnl_10PfS_S_S_S_S_S_S_S_S_fiiiiif,"a",@progbits
	.sectionflags	@""
	.align	4
.nv.constant0._Z7krnl_10PfS_S_S_S_S_S_S_S_S_fiiiiif:
	.zero		1004


//--------------------- .nv.constant0._Z7krnl_qqPfS_S_S_S_S_S_S_S_ffiiiiif --------------------------
	.section	.nv.constant0._Z7krnl_qqPfS_S_S_S_S_S_S_S_ffiiiiif,"a",@progbits
	.sectionflags	@""
	.align	4
.nv.constant0._Z7krnl_qqPfS_S_S_S_S_S_S_S_ffiiiiif:
	.zero		1000


//--------------------- .nv.constant0._Z6krnl_9PfS_S_S_S_S_S_S_S_S_S_fiiiiif --------------------------
	.section	.nv.constant0._Z6krnl_9PfS_S_S_S_S_S_S_S_S_S_fiiiiif,"a",@progbits
	.sectionflags	@""
	.align	4
.nv.constant0._Z6krnl_9PfS_S_S_S_S_S_S_S_S_S_fiiiiif:
	.zero		1012


//--------------------- .nv.constant0._Z6krnl_8PfS_S_S_S_S_S_S_S_S_S_fiiiiif --------------------------
	.section	.nv.constant0._Z6krnl_8PfS_S_S_S_S_S_S_S_S_S_fiiiiif,"a",@progbits
	.sectionflags	@""
	.align	4
.nv.constant0._Z6krnl_8PfS_S_S_S_S_S_S_S_S_S_fiiiiif:
	.zero		1012


//--------------------- .nv.constant0._Z6krnl_7PfS_S_S_S_S_S_S_iiiiif --------------------------
	.section	.nv.constant0._Z6krnl_7PfS_S_S_S_S_S_S_iiiiif,"a",@progbits
	.sectionflags	@""
	.align	4
.nv.constant0._Z6krnl_7PfS_S_S_S_S_S_S_iiiiif:
	.zero		984


//--------------------- .nv.constant0._Z7krnl_zpPfS_S_S_iiiiif --------------------------
	.section	.nv.constant0._Z7krnl_zpPfS_S_S_iiiiif,"a",@progbits
	.sectionflags	@""
	.align	4
.nv.constant0._Z7krnl_zpPfS_S_S_iiiiif:
	.zero		952


//--------------------- .nv.constant0._Z6krnl_6PfS_S_S_iiiiif --------------------------
	.section	.nv.constant0._Z6krnl_6PfS_S_S_iiiiif,"a",@progbits
	.sectionflags	@""
	.align	4
.nv.constant0._Z6krnl_6PfS_S_S_iiiiif:
	.zero		952


//--------------------- .nv.constant0._Z6krnl_5PfS_S_S_iiiiif --------------------------
	.section	.nv.constant0._Z6krnl_5PfS_S_S_iiiiif,"a",@progbits
	.sectionflags	@""
	.align	4
.nv.constant0._Z6krnl_5PfS_S_S_iiiiif:
	.zero		952


//--------------------- .nv.constant0._Z6krnl_4PfS_S_S_S_S_S_S_S_S_iiiiif --------------------------
	.section	.nv.constant0._Z6krnl_4PfS_S_S_S_S_S_S_S_S_iiiiif,"a",@progbits
	.sectionflags	@""
	.align	4
.nv.constant0._Z6krnl_4PfS_S_S_S_S_S_S_S_S_iiiiif:
	.zero		1000


//--------------------- .nv.constant0._Z6krnl_zPfS_S_S_fiiiiif --------------------------
	.section	.nv.constant0._Z6krnl_zPfS_S_S_fiiiiif,"a",@progbits
	.sectionflags	@""
	.align	4
.nv.constant0._Z6krnl_zPfS_S_S_fiiiiif:
	.zero		956


//--------------------- .nv.constant0._Z6krnl_3PfS_S_S_fiiiiif --------------------------
	.section	.nv.constant0._Z6krnl_3PfS_S_S_fiiiiif,"a",@progbits
	.sectionflags	@""
	.align	4
.nv.constant0._Z6krnl_3PfS_S_S_fiiiiif:
	.zero		956


//--------------------- .nv.constant0._Z6krnl_2PfS_S_S_fiiiiif --------------------------
	.section	.nv.constant0._Z6krnl_2PfS_S_S_fiiiiif,"a",@progbits
	.sectionflags	@""
	.align	4
.nv.constant0._Z6krnl_2PfS_S_S_fiiiiif:
	.zero		956


//--------------------- .nv.constant0._Z6krnl_1PfS_S_S_S_S_S_S_S_S_S_fiiiiif --------------------------
	.section	.nv.constant0._Z6krnl_1PfS_S_S_S_S_S_S_S_S_S_fiiiiif,"a",@progbits
	.sectionflags	@""
	.align	4
.nv.constant0._Z6krnl_1PfS_S_S_S_S_S_S_S_S_S_fiiiiif:
	.zero		1012


//--------------------- SYMBOLS --------------------------

	.type		.nv.reservedSmem.offset0,@object
	.size		.nv.reservedSmem.offset0,0x4
